//
// Generated by NVIDIA NVVM Compiler
//
// Compiler Build ID: CL-36424714
// Cuda compilation tools, release 13.0, V13.0.88
// Based on NVVM 20.0.0
//

.version 9.0
.target sm_100
.address_size 64

	// .globl	_Z9BlockMeanPfS_i
// _ZZ9BlockMeanPfS_iE3sum has been demoted
// _ZZ8BlockDevPfS_S_iE2mu has been demoted
// _ZZ8BlockDevPfS_S_iE3sum has been demoted

.visible .entry _Z9BlockMeanPfS_i(
	.param .u64 .ptr .align 1 _Z9BlockMeanPfS_i_param_0,
	.param .u64 .ptr .align 1 _Z9BlockMeanPfS_i_param_1,
	.param .u32 _Z9BlockMeanPfS_i_param_2
)
{
	.reg .pred 	%p<7>;
	.reg .b32 	%r<35>;
	.reg .b32 	%f<6>;
	.reg .b64 	%rd<9>;
	// demoted variable
	.shared .align 4 .b8 _ZZ9BlockMeanPfS_iE3sum[4096];
	ld.param.u64 	%rd1, [_Z9BlockMeanPfS_i_param_0];
	ld.param.u64 	%rd2, [_Z9BlockMeanPfS_i_param_1];
	ld.param.u32 	%r11, [_Z9BlockMeanPfS_i_param_2];
	mov.u32 	%r34, %ntid.x;
	mov.u32 	%r2, %ctaid.x;
	mov.u32 	%r3, %tid.x;
	mad.lo.s32 	%r12, %r34, %r2, %r3;
	mov.u32 	%r13, %ntid.y;
	mov.u32 	%r14, %ctaid.y;
	mov.u32 	%r4, %tid.y;
	mad.lo.s32 	%r15, %r13, %r14, %r4;
	shl.b32 	%r5, %r14, 5;
	max.u32 	%r17, %r12, %r15;
	setp.ge.u32 	%p1, %r17, %r11;
	@%p1 bra 	$L__BB0_10;
	shl.b32 	%r18, %r2, 5;
	mul.lo.s32 	%r19, %r11, %r11;
	shl.b32 	%r20, %r19, 2;
	add.s32 	%r21, %r18, %r3;
	add.s32 	%r22, %r5, %r4;
	mad.lo.s32 	%r6, %r21, %r11, %r22;
	setp.ge.u32 	%p2, %r6, %r20;
	shl.b32 	%r23, %r3, 5;
	add.s32 	%r24, %r23, %r4;
	shl.b32 	%r25, %r24, 2;
	mov.u32 	%r26, _ZZ9BlockMeanPfS_iE3sum;
	add.s32 	%r7, %r26, %r25;
	@%p2 bra 	$L__BB0_3;
	cvta.to.global.u64 	%rd3, %rd1;
	mul.wide.u32 	%rd4, %r6, 4;
	add.s64 	%rd5, %rd3, %rd4;
	ld.global.f32 	%f1, [%rd5];
	st.shared.f32 	[%r7], %f1;
	bra.uni 	$L__BB0_4;
$L__BB0_3:
	mov.b32 	%r27, 0;
	st.shared.u32 	[%r7], %r27;
$L__BB0_4:
	setp.lt.u32 	%p3, %r34, 2;
	@%p3 bra 	$L__BB0_8;
$L__BB0_5:
	shr.u32 	%r9, %r34, 1;
	bar.sync 	0;
	setp.ge.u32 	%p4, %r3, %r9;
	@%p4 bra 	$L__BB0_7;
	shl.b32 	%r28, %r9, 2;
	add.s32 	%r29, %r7, %r28;
	ld.shared.f32 	%f2, [%r29];
	ld.shared.f32 	%f3, [%r7];
	add.f32 	%f4, %f2, %f3;
	st.shared.f32 	[%r7], %f4;
$L__BB0_7:
	setp.gt.u32 	%p5, %r34, 3;
	mov.u32 	%r34, %r9;
	@%p5 bra 	$L__BB0_5;
$L__BB0_8:
	setp.ne.s32 	%p6, %r3, 0;
	@%p6 bra 	$L__BB0_10;
	shl.b32 	%r30, %r4, 2;
	add.s32 	%r32, %r26, %r30;
	ld.shared.f32 	%f5, [%r32];
	mad.lo.s32 	%r33, %r11, %r2, %r4;
	cvta.to.global.u64 	%rd6, %rd2;
	mul.wide.u32 	%rd7, %r33, 4;
	add.s64 	%rd8, %rd6, %rd7;
	st.global.f32 	[%rd8], %f5;
$L__BB0_10:
	ret;

}
	// .globl	_Z8BlockDevPfS_S_i
.visible .entry _Z8BlockDevPfS_S_i(
	.param .u64 .ptr .align 1 _Z8BlockDevPfS_S_i_param_0,
	.param .u64 .ptr .align 1 _Z8BlockDevPfS_S_i_param_1,
	.param .u64 .ptr .align 1 _Z8BlockDevPfS_S_i_param_2,
	.param .u32 _Z8BlockDevPfS_S_i_param_3
)
{
	.reg .pred 	%p<19>;
	.reg .b32 	%r<49>;
	.reg .b32 	%f<72>;
	.reg .b64 	%rd<13>;
	// demoted variable
	.shared .align 4 .b8 _ZZ8BlockDevPfS_S_iE2mu[128];
	// demoted variable
	.shared .align 4 .b8 _ZZ8BlockDevPfS_S_iE3sum[4096];
	ld.param.u64 	%rd1, [_Z8BlockDevPfS_S_i_param_0];
	ld.param.u64 	%rd2, [_Z8BlockDevPfS_S_i_param_1];
	ld.param.u64 	%rd3, [_Z8BlockDevPfS_S_i_param_2];
	ld.param.u32 	%r12, [_Z8BlockDevPfS_S_i_param_3];
	mov.u32 	%r48, %ntid.x;
	mov.u32 	%r2, %ctaid.x;
	mov.u32 	%r3, %tid.x;
	mad.lo.s32 	%r13, %r48, %r2, %r3;
	mov.u32 	%r14, %ntid.y;
	mov.u32 	%r15, %ctaid.y;
	mov.u32 	%r4, %tid.y;
	mad.lo.s32 	%r16, %r14, %r15, %r4;
	shl.b32 	%r18, %r15, 5;
	add.s32 	%r5, %r18, %r4;
	max.u32 	%r19, %r13, %r16;
	setp.ge.u32 	%p1, %r19, %r12;
	@%p1 bra 	$L__BB1_17;
	setp.ne.s32 	%p2, %r3, 0;
	shl.b32 	%r20, %r4, 2;
	mov.u32 	%r21, _ZZ8BlockDevPfS_S_iE2mu;
	add.s32 	%r6, %r21, %r20;
	@%p2 bra 	$L__BB1_3;
	cvta.to.global.u64 	%rd4, %rd3;
	mul.wide.u32 	%rd5, %r5, 4;
	add.s64 	%rd6, %rd4, %rd5;
	ld.global.f32 	%f7, [%rd6];
	st.shared.f32 	[%r6], %f7;
$L__BB1_3:
	bar.sync 	0;
	shl.b32 	%r22, %r2, 5;
	add.s32 	%r23, %r22, %r3;
	mad.lo.s32 	%r7, %r23, %r12, %r5;
	mul.lo.s32 	%r24, %r12, %r12;
	shl.b32 	%r25, %r24, 2;
	setp.ge.u32 	%p3, %r7, %r25;
	setp.ge.u32 	%p4, %r5, %r12;
	shl.b32 	%r26, %r3, 5;
	add.s32 	%r27, %r26, %r4;
	shl.b32 	%r28, %r27, 2;
	mov.u32 	%r29, _ZZ8BlockDevPfS_S_iE3sum;
	add.s32 	%r8, %r29, %r28;
	or.pred  	%p5, %p4, %p3;
	@%p5 bra 	$L__BB1_10;
	cvta.to.global.u64 	%rd7, %rd1;
	mul.wide.u32 	%rd8, %r7, 4;
	add.s64 	%rd9, %rd7, %rd8;
	ld.global.f32 	%f9, [%rd9];
	ld.shared.f32 	%f10, [%r6];
	sub.f32 	%f1, %f9, %f10;
	abs.f32 	%f2, %f1;
	setp.eq.f32 	%p6, %f1, 0f3F800000;
	mov.f32 	%f71, 0f3F800000;
	@%p6 bra 	$L__BB1_9;
	setp.num.f32 	%p7, %f2, %f2;
	@%p7 bra 	$L__BB1_7;
	mov.f32 	%f66, 0f40000000;
	add.rn.f32 	%f71, %f1, %f66;
	bra.uni 	$L__BB1_9;
$L__BB1_7:
	setp.lt.f32 	%p8, %f2, 0f00800000;
	mul.f32 	%f11, %f2, 0f4B800000;
	selp.f32 	%f12, %f11, %f2, %p8;
	mov.b32 	%r31, %f12;
	add.s32 	%r32, %r31, -1060439283;
	and.b32  	%r33, %r32, -8388608;
	sub.s32 	%r34, %r31, %r33;
	mov.b32 	%f13, %r34;
	cvt.rn.f32.s32 	%f14, %r33;
	selp.f32 	%f15, 0fC1C00000, 0f00000000, %p8;
	fma.rn.f32 	%f16, %f14, 0f34000000, %f15;
	add.f32 	%f17, %f13, 0fBF800000;
	add.f32 	%f18, %f13, 0f3F800000;
	rcp.approx.ftz.f32 	%f19, %f18;
	add.f32 	%f20, %f17, %f17;
	mul.f32 	%f21, %f20, %f19;
	mul.f32 	%f22, %f21, %f21;
	neg.f32 	%f23, %f21;
	sub.f32 	%f24, %f17, %f21;
	add.f32 	%f25, %f24, %f24;
	fma.rn.f32 	%f26, %f23, %f17, %f25;
	mul.rn.f32 	%f27, %f19, %f26;
	fma.rn.f32 	%f28, %f22, 0f3A2C32E4, 0f3B52E7DB;
	fma.rn.f32 	%f29, %f28, %f22, 0f3C93BB73;
	fma.rn.f32 	%f30, %f29, %f22, 0f3DF6384F;
	mul.rn.f32 	%f31, %f30, %f22;
	fma.rn.f32 	%f32, %f21, 0f3FB8AA3B, %f16;
	mul.f32 	%f33, %f31, 0f40400000;
	sub.f32 	%f34, %f16, %f32;
	fma.rn.f32 	%f35, %f21, 0f3FB8AA3B, %f34;
	fma.rn.f32 	%f36, %f27, 0f3FB8AA3B, %f35;
	fma.rn.f32 	%f37, %f21, 0f32A55E34, %f36;
	fma.rn.f32 	%f38, %f33, %f27, %f37;
	fma.rn.f32 	%f39, %f31, %f21, %f38;
	add.rn.f32 	%f40, %f32, %f39;
	mov.f32 	%f41, 0f40000000;
	mul.rn.f32 	%f42, %f40, %f41;
	cvt.rni.f32.f32 	%f43, %f42;
	sub.f32 	%f44, %f42, %f43;
	neg.f32 	%f45, %f42;
	fma.rn.f32 	%f46, %f40, 0f40000000, %f45;
	neg.f32 	%f47, %f32;
	add.rn.f32 	%f48, %f40, %f47;
	neg.f32 	%f49, %f48;
	add.rn.f32 	%f50, %f39, %f49;
	fma.rn.f32 	%f51, %f50, 0f40000000, %f46;
	add.f32 	%f52, %f44, %f51;
	setp.gt.f32 	%p9, %f43, 0f00000000;
	selp.b32 	%r35, 0, -2097152000, %p9;
	setp.neu.f32 	%p10, %f1, 0f00000000;
	setp.neu.f32 	%p11, %f2, 0f7F800000;
	setp.lt.f32 	%p12, %f42, 0f00000000;
	selp.f32 	%f53, 0f00000000, 0f7F800000, %p12;
	abs.f32 	%f54, %f42;
	setp.gt.f32 	%p13, %f54, 0f43180000;
	cvt.rzi.s32.f32 	%r36, %f43;
	shl.b32 	%r37, %r36, 23;
	sub.s32 	%r38, %r37, %r35;
	mov.b32 	%f55, %r38;
	add.s32 	%r39, %r35, 2130706432;
	mov.b32 	%f56, %r39;
	fma.rn.f32 	%f57, %f52, 0f391FCB8E, 0f3AAF85ED;
	fma.rn.f32 	%f58, %f57, %f52, 0f3C1D9856;
	fma.rn.f32 	%f59, %f58, %f52, 0f3D6357BB;
	fma.rn.f32 	%f60, %f59, %f52, 0f3E75FDEC;
	fma.rn.f32 	%f61, %f60, %f52, 0f3F317218;
	fma.rn.f32 	%f62, %f61, %f52, 0f3F800000;
	mul.f32 	%f63, %f62, %f56;
	mul.f32 	%f64, %f63, %f55;
	selp.f32 	%f71, %f53, %f64, %p13;
	and.pred  	%p14, %p10, %p11;
	@%p14 bra 	$L__BB1_9;
	add.f32 	%f65, %f1, %f1;
	mov.b32 	%r40, %f65;
	and.b32  	%r41, %r40, 2147483647;
	mov.b32 	%f71, %r41;
$L__BB1_9:
	st.shared.f32 	[%r8], %f71;
	bra.uni 	$L__BB1_11;
$L__BB1_10:
	mov.b32 	%r30, 0;
	st.shared.u32 	[%r8], %r30;
$L__BB1_11:
	setp.lt.u32 	%p15, %r48, 2;
	@%p15 bra 	$L__BB1_15;
$L__BB1_12:
	shr.u32 	%r10, %r48, 1;
	bar.sync 	0;
	setp.ge.u32 	%p16, %r3, %r10;
	@%p16 bra 	$L__BB1_14;
	shl.b32 	%r42, %r10, 2;
	add.s32 	%r43, %r8, %r42;
	ld.shared.f32 	%f67, [%r43];
	ld.shared.f32 	%f68, [%r8];
	add.f32 	%f69, %f67, %f68;
	st.shared.f32 	[%r8], %f69;
$L__BB1_14:
	setp.gt.u32 	%p17, %r48, 3;
	mov.u32 	%r48, %r10;
	@%p17 bra 	$L__BB1_12;
$L__BB1_15:
	setp.ne.s32 	%p18, %r3, 0;
	@%p18 bra 	$L__BB1_17;
	add.s32 	%r46, %r29, %r20;
	ld.shared.f32 	%f70, [%r46];
	mad.lo.s32 	%r47, %r12, %r2, %r4;
	cvta.to.global.u64 	%rd10, %rd2;
	mul.wide.u32 	%rd11, %r47, 4;
	add.s64 	%rd12, %rd10, %rd11;
	st.global.f32 	[%rd12], %f70;
$L__BB1_17:
	ret;

}
	// .globl	_Z9NormalizePfS_S_i
.visible .entry _Z9NormalizePfS_S_i(
	.param .u64 .ptr .align 1 _Z9NormalizePfS_S_i_param_0,
	.param .u64 .ptr .align 1 _Z9NormalizePfS_S_i_param_1,
	.param .u64 .ptr .align 1 _Z9NormalizePfS_S_i_param_2,
	.param .u32 _Z9NormalizePfS_S_i_param_3
)
{
	.reg .pred 	%p<3>;
	.reg .b32 	%r<16>;
	.reg .b32 	%f<6>;
	.reg .b64 	%rd<15>;

	ld.param.u64 	%rd4, [_Z9NormalizePfS_S_i_param_0];
	ld.param.u64 	%rd2, [_Z9NormalizePfS_S_i_param_1];
	ld.param.u64 	%rd3, [_Z9NormalizePfS_S_i_param_2];
	ld.param.u32 	%r4, [_Z9NormalizePfS_S_i_param_3];
	cvta.to.global.u64 	%rd1, %rd4;
	mov.u32 	%r5, %ntid.x;
	mov.u32 	%r6, %ctaid.x;
	mov.u32 	%r7, %tid.x;
	mad.lo.s32 	%r1, %r5, %r6, %r7;
	mov.u32 	%r8, %ntid.y;
	mov.u32 	%r9, %ctaid.y;
	mov.u32 	%r10, %tid.y;
	mad.lo.s32 	%r11, %r8, %r9, %r10;
	max.u32 	%r12, %r1, %r11;
	setp.ge.u32 	%p1, %r12, %r4;
	@%p1 bra 	$L__BB2_4;
	cvta.to.global.u64 	%rd5, %rd3;
	mul.wide.u32 	%rd6, %r11, 4;
	add.s64 	%rd7, %rd5, %rd6;
	ld.global.f32 	%f1, [%rd7];
	setp.neu.f32 	%p2, %f1, 0f00000000;
	@%p2 bra 	$L__BB2_3;
	mad.lo.s32 	%r14, %r4, %r11, %r1;
	mul.wide.u32 	%rd13, %r14, 4;
	add.s64 	%rd14, %rd1, %rd13;
	mov.b32 	%r15, 0;
	st.global.u32 	[%rd14], %r15;
	bra.uni 	$L__BB2_4;
$L__BB2_3:
	mad.lo.s32 	%r13, %r4, %r11, %r1;
	mul.wide.u32 	%rd8, %r13, 4;
	add.s64 	%rd9, %rd1, %rd8;
	ld.global.f32 	%f2, [%rd9];
	cvta.to.global.u64 	%rd10, %rd2;
	add.s64 	%rd12, %rd10, %rd6;
	ld.global.f32 	%f3, [%rd12];
	sub.f32 	%f4, %f2, %f3;
	div.rn.f32 	%f5, %f4, %f1;
	st.global.f32 	[%rd9], %f5;
$L__BB2_4:
	ret;

}


// ===== COMPILED SASS (sm_100) =====

	.target	sm_100

	.elftype	@"ET_EXEC"


//--------------------- .note.nv.tkinfo           --------------------------
	.section	.note.nv.tkinfo,"",@"SHT_NOTE"
	.sectionflags	@"SHF_NOTE_NV_TKINFO"
	.tkinfo
        /*0018*/ 	.word	0x00000002
        /*0030*/ 	.string	""
        /*0030*/ 	.string	"ptxas"
        /*0030*/ 	.string	"Cuda compilation tools, release 13.0, V13.0.88"
        /*0030*/ 	.string	"Build cuda_13.0.r13.0/compiler.36424714_0"
        /*0030*/ 	.string	"-arch sm_100 -m 64 "



//--------------------- .note.nv.cuinfo           --------------------------
	.section	.note.nv.cuinfo,"",@"SHT_NOTE"
	.sectionflags	@"SHF_NOTE_NV_CUINFO"
        /*0018*/ 	.short	0x0002
        /*001a*/ 	.short	0x0064
        /*001c*/ 	.short	0x0082
	.zero		2


//--------------------- .nv.info                  --------------------------
	.section	.nv.info,"",@"SHT_CUDA_INFO"
	.align	4


	//----- nvinfo : EIATTR_REGCOUNT
	.align		4
        /*0000*/ 	.byte	0x04, 0x2f
        /*0002*/ 	.short	(.L_1 - .L_0)
	.align		4
.L_0:
        /*0004*/ 	.word	index@(_Z9BlockMeanPfS_i)
        /*0008*/ 	.word	0x0000000c


	//----- nvinfo : EIATTR_FRAME_SIZE
	.align		4
.L_1:
        /*000c*/ 	.byte	0x04, 0x11
        /*000e*/ 	.short	(.L_3 - .L_2)
	.align		4
.L_2:
        /*0010*/ 	.word	index@(_Z9BlockMeanPfS_i)
        /*0014*/ 	.word	0x00000000


	//----- nvinfo : EIATTR_REGCOUNT
	.align		4
.L_3:
        /*0018*/ 	.byte	0x04, 0x2f
        /*001a*/ 	.short	(.L_5 - .L_4)
	.align		4
.L_4:
        /*001c*/ 	.word	index@(_Z8BlockDevPfS_S_i)
        /*0020*/ 	.word	0x00000012


	//----- nvinfo : EIATTR_FRAME_SIZE
	.align		4
.L_5:
        /*0024*/ 	.byte	0x04, 0x11
        /*0026*/ 	.short	(.L_7 - .L_6)
	.align		4
.L_6:
        /*0028*/ 	.word	index@(_Z8BlockDevPfS_S_i)
        /*002c*/ 	.word	0x00000000


	//----- nvinfo : EIATTR_REGCOUNT
	.align		4
.L_7:
        /*0030*/ 	.byte	0x04, 0x2f
        /*0032*/ 	.short	(.L_9 - .L_8)
	.align		4
.L_8:
        /*0034*/ 	.word	index@(_Z9NormalizePfS_S_i)
        /*0038*/ 	.word	0x00000010


	//----- nvinfo : EIATTR_FRAME_SIZE
	.align		4
.L_9:
        /*003c*/ 	.byte	0x04, 0x11
        /*003e*/ 	.short	(.L_11 - .L_10)
	.align		4
.L_10:
        /*0040*/ 	.word	index@($__internal_0_$__cuda_sm3x_div_rn_noftz_f32_slowpath)
        /*0044*/ 	.word	0x00000000


	//----- nvinfo : EIATTR_FRAME_SIZE
	.align		4
.L_11:
        /*0048*/ 	.byte	0x04, 0x11
        /*004a*/ 	.short	(.L_13 - .L_12)
	.align		4
.L_12:
        /*004c*/ 	.word	index@(_Z9NormalizePfS_S_i)
        /*0050*/ 	.word	0x00000000


	//----- nvinfo : EIATTR_MIN_STACK_SIZE
	.align		4
.L_13:
        /*0054*/ 	.byte	0x04, 0x12
        /*0056*/ 	.short	(.L_15 - .L_14)
	.align		4
.L_14:
        /*0058*/ 	.word	index@(_Z9NormalizePfS_S_i)
        /*005c*/ 	.word	0x00000000


	//----- nvinfo : EIATTR_MIN_STACK_SIZE
	.align		4
.L_15:
        /*0060*/ 	.byte	0x04, 0x12
        /*0062*/ 	.short	(.L_17 - .L_16)
	.align		4
.L_16:
        /*0064*/ 	.word	index@(_Z8BlockDevPfS_S_i)
        /*0068*/ 	.word	0x00000000


	//----- nvinfo : EIATTR_MIN_STACK_SIZE
	.align		4
.L_17:
        /*006c*/ 	.byte	0x04, 0x12
        /*006e*/ 	.short	(.L_19 - .L_18)
	.align		4
.L_18:
        /*0070*/ 	.word	index@(_Z9BlockMeanPfS_i)
        /*0074*/ 	.word	0x00000000
.L_19:


//--------------------- .nv.compat                --------------------------
	.section	.nv.compat,"",@"SHT_CUDA_COMPAT_INFO"
	.align	4
        /*0000*/ 	.byte	0x02, 0x09, 0x00, 0x00, 0x02, 0x02, 0x01, 0x00, 0x02, 0x05, 0x05, 0x00, 0x03, 0x07, 0x01, 0x01
        /*0010*/ 	.byte	0x02, 0x03, 0x00, 0x00, 0x02, 0x06, 0x01, 0x00, 0x04, 0x0b, 0x08, 0x00, 0x01, 0x00, 0x00, 0x00
        /*0020*/ 	.byte	0x00, 0x00, 0x00, 0x00


//--------------------- .nv.info._Z9NormalizePfS_S_i --------------------------
	.section	.nv.info._Z9NormalizePfS_S_i,"",@"SHT_CUDA_INFO"
	.sectionflags	@""
	.align	4


	//----- nvinfo : EIATTR_CUDA_API_VERSION
	.align		4
        /*0000*/ 	.byte	0x04, 0x37
        /*0002*/ 	.short	(.L_21 - .L_20)
.L_20:
        /*0004*/ 	.word	0x00000082


	//----- nvinfo : EIATTR_KPARAM_INFO
	.align		4
.L_21:
        /*0008*/ 	.byte	0x04, 0x17
        /*000a*/ 	.short	(.L_23 - .L_22)
.L_22:
        /*000c*/ 	.word	0x00000000
        /*0010*/ 	.short	0x0003
        /*0012*/ 	.short	0x0018
        /*0014*/ 	.byte	0x00, 0xf0, 0x11, 0x00


	//----- nvinfo : EIATTR_KPARAM_INFO
	.align		4
.L_23:
        /*0018*/ 	.byte	0x04, 0x17
        /*001a*/ 	.short	(.L_25 - .L_24)
.L_24:
        /*001c*/ 	.word	0x00000000
        /*0020*/ 	.short	0x0002
        /*0022*/ 	.short	0x0010
        /*0024*/ 	.byte	0x00, 0xf5, 0x21, 0x00


	//----- nvinfo : EIATTR_KPARAM_INFO
	.align		4
.L_25:
        /*0028*/ 	.byte	0x04, 0x17
        /*002a*/ 	.short	(.L_27 - .L_26)
.L_26:
        /*002c*/ 	.word	0x00000000
        /*0030*/ 	.short	0x0001
        /*0032*/ 	.short	0x0008
        /*0034*/ 	.byte	0x00, 0xf5, 0x21, 0x00


	//----- nvinfo : EIATTR_KPARAM_INFO
	.align		4
.L_27:
        /*0038*/ 	.byte	0x04, 0x17
        /*003a*/ 	.short	(.L_29 - .L_28)
.L_28:
        /*003c*/ 	.word	0x00000000
        /*0040*/ 	.short	0x0000
        /*0042*/ 	.short	0x0000
        /*0044*/ 	.byte	0x00, 0xf5, 0x21, 0x00


	//----- nvinfo : EIATTR_SPARSE_MMA_MASK
	.align		4
.L_29:
        /*0048*/ 	.byte	0x03, 0x50
        /*004a*/ 	.short	0x0000


	//----- nvinfo : EIATTR_MAXREG_COUNT
	.align		4
        /*004c*/ 	.byte	0x03, 0x1b
        /*004e*/ 	.short	0x00ff


	//----- nvinfo : EIATTR_MERCURY_ISA_VERSION
	.align		4
        /*0050*/ 	.byte	0x03, 0x5f
        /*0052*/ 	.short	0x0101


	//----- nvinfo : EIATTR_VRC_CTA_INIT_COUNT
	.align		4
        /*0054*/ 	.byte	0x02, 0x4a
	.zero		1
	.zero		1


	//----- nvinfo : EIATTR_EXIT_INSTR_OFFSETS
	.align		4
        /*0058*/ 	.byte	0x04, 0x1c
        /*005a*/ 	.short	(.L_31 - .L_30)


	//   ....[0]....
.L_30:
        /*005c*/ 	.word	0x000000c0


	//   ....[1]....
        /*0060*/ 	.word	0x00000160


	//   ....[2]....
        /*0064*/ 	.word	0x000002d0


	//----- nvinfo : EIATTR_CRS_STACK_SIZE
	.align		4
.L_31:
        /*0068*/ 	.byte	0x04, 0x1e
        /*006a*/ 	.short	(.L_33 - .L_32)
.L_32:
        /*006c*/ 	.word	0x00000000


	//----- nvinfo : EIATTR_CBANK_PARAM_SIZE
	.align		4
.L_33:
        /*0070*/ 	.byte	0x03, 0x19
        /*0072*/ 	.short	0x001c


	//----- nvinfo : EIATTR_PARAM_CBANK
	.align		4
        /*0074*/ 	.byte	0x04, 0x0a
        /*0076*/ 	.short	(.L_35 - .L_34)
	.align		4
.L_34:
        /*0078*/ 	.word	index@(.nv.constant0._Z9NormalizePfS_S_i)
        /*007c*/ 	.short	0x0380
        /*007e*/ 	.short	0x001c


	//----- nvinfo : EIATTR_SW_WAR
	.align		4
.L_35:
        /*0080*/ 	.byte	0x04, 0x36
        /*0082*/ 	.short	(.L_37 - .L_36)
.L_36:
        /*0084*/ 	.word	0x00000008
.L_37:


//--------------------- .nv.info._Z8BlockDevPfS_S_i --------------------------
	.section	.nv.info._Z8BlockDevPfS_S_i,"",@"SHT_CUDA_INFO"
	.sectionflags	@""
	.align	4


	//----- nvinfo : EIATTR_CUDA_API_VERSION
	.align		4
        /*0000*/ 	.byte	0x04, 0x37
        /*0002*/ 	.short	(.L_39 - .L_38)
.L_38:
        /*0004*/ 	.word	0x00000082


	//----- nvinfo : EIATTR_KPARAM_INFO
	.align		4
.L_39:
        /*0008*/ 	.byte	0x04, 0x17
        /*000a*/ 	.short	(.L_41 - .L_40)
.L_40:
        /*000c*/ 	.word	0x00000000
        /*0010*/ 	.short	0x0003
        /*0012*/ 	.short	0x0018
        /*0014*/ 	.byte	0x00, 0xf0, 0x11, 0x00


	//----- nvinfo : EIATTR_KPARAM_INFO
	.align		4
.L_41:
        /*0018*/ 	.byte	0x04, 0x17
        /*001a*/ 	.short	(.L_43 - .L_42)
.L_42:
        /*001c*/ 	.word	0x00000000
        /*0020*/ 	.short	0x0002
        /*0022*/ 	.short	0x0010
        /*0024*/ 	.byte	0x00, 0xf5, 0x21, 0x00


	//----- nvinfo : EIATTR_KPARAM_INFO
	.align		4
.L_43:
        /*0028*/ 	.byte	0x04, 0x17
        /*002a*/ 	.short	(.L_45 - .L_44)
.L_44:
        /*002c*/ 	.word	0x00000000
        /*0030*/ 	.short	0x0001
        /*0032*/ 	.short	0x0008
        /*0034*/ 	.byte	0x00, 0xf5, 0x21, 0x00


	//----- nvinfo : EIATTR_KPARAM_INFO
	.align		4
.L_45:
        /*0038*/ 	.byte	0x04, 0x17
        /*003a*/ 	.short	(.L_47 - .L_46)
.L_46:
        /*003c*/ 	.word	0x00000000
        /*0040*/ 	.short	0x0000
        /*0042*/ 	.short	0x0000
        /*0044*/ 	.byte	0x00, 0xf5, 0x21, 0x00


	//----- nvinfo : EIATTR_SPARSE_MMA_MASK
	.align		4
.L_47:
        /*0048*/ 	.byte	0x03, 0x50
        /*004a*/ 	.short	0x0000


	//----- nvinfo : EIATTR_MAXREG_COUNT
	.align		4
        /*004c*/ 	.byte	0x03, 0x1b
        /*004e*/ 	.short	0x00ff


	//----- nvinfo : EIATTR_NUM_BARRIERS
	.align		4
        /*0050*/ 	.byte	0x02, 0x4c
        /*0052*/ 	.byte	0x01
	.zero		1


	//----- nvinfo : EIATTR_MERCURY_ISA_VERSION
	.align		4
        /*0054*/ 	.byte	0x03, 0x5f
        /*0056*/ 	.short	0x0101


	//----- nvinfo : EIATTR_VRC_CTA_INIT_COUNT
	.align		4
        /*0058*/ 	.byte	0x02, 0x4a
	.zero		1
	.zero		1


	//----- nvinfo : EIATTR_EXIT_INSTR_OFFSETS
	.align		4
        /*005c*/ 	.byte	0x04, 0x1c
        /*005e*/ 	.short	(.L_49 - .L_48)


	//   ....[0]....
.L_48:
        /*0060*/ 	.word	0x000000d0


	//   ....[1]....
        /*0064*/ 	.word	0x00000830


	//   ....[2]....
        /*0068*/ 	.word	0x000008b0


	//----- nvinfo : EIATTR_CRS_STACK_SIZE
	.align		4
.L_49:
        /*006c*/ 	.byte	0x04, 0x1e
        /*006e*/ 	.short	(.L_51 - .L_50)
.L_50:
        /*0070*/ 	.word	0x00000000


	//----- nvinfo : EIATTR_CBANK_PARAM_SIZE
	.align		4
.L_51:
        /*0074*/ 	.byte	0x03, 0x19
        /*0076*/ 	.short	0x001c


	//----- nvinfo : EIATTR_PARAM_CBANK
	.align		4
        /*0078*/ 	.byte	0x04, 0x0a
        /*007a*/ 	.short	(.L_53 - .L_52)
	.align		4
.L_52:
        /*007c*/ 	.word	index@(.nv.constant0._Z8BlockDevPfS_S_i)
        /*0080*/ 	.short	0x0380
        /*0082*/ 	.short	0x001c


	//----- nvinfo : EIATTR_SW_WAR
	.align		4
.L_53:
        /*0084*/ 	.byte	0x04, 0x36
        /*0086*/ 	.short	(.L_55 - .L_54)
.L_54:
        /*0088*/ 	.word	0x00000008
.L_55:


//--------------------- .nv.info._Z9BlockMeanPfS_i --------------------------
	.section	.nv.info._Z9BlockMeanPfS_i,"",@"SHT_CUDA_INFO"
	.sectionflags	@""
	.align	4


	//----- nvinfo : EIATTR_CUDA_API_VERSION
	.align		4
        /*0000*/ 	.byte	0x04, 0x37
        /*0002*/ 	.short	(.L_57 - .L_56)
.L_56:
        /*0004*/ 	.word	0x00000082


	//----- nvinfo : EIATTR_KPARAM_INFO
	.align		4
.L_57:
        /*0008*/ 	.byte	0x04, 0x17
        /*000a*/ 	.short	(.L_59 - .L_58)
.L_58:
        /*000c*/ 	.word	0x00000000
        /*0010*/ 	.short	0x0002
        /*0012*/ 	.short	0x0010
        /*0014*/ 	.byte	0x00, 0xf0, 0x11, 0x00


	//----- nvinfo : EIATTR_KPARAM_INFO
	.align		4
.L_59:
        /*0018*/ 	.byte	0x04, 0x17
        /*001a*/ 	.short	(.L_61 - .L_60)
.L_60:
        /*001c*/ 	.word	0x00000000
        /*0020*/ 	.short	0x0001
        /*0022*/ 	.short	0x0008
        /*0024*/ 	.byte	0x00, 0xf5, 0x21, 0x00


	//----- nvinfo : EIATTR_KPARAM_INFO
	.align		4
.L_61:
        /*0028*/ 	.byte	0x04, 0x17
        /*002a*/ 	.short	(.L_63 - .L_62)
.L_62:
        /*002c*/ 	.word	0x00000000
        /*0030*/ 	.short	0x0000
        /*0032*/ 	.short	0x0000
        /*0034*/ 	.byte	0x00, 0xf5, 0x21, 0x00


	//----- nvinfo : EIATTR_SPARSE_MMA_MASK
	.align		4
.L_63:
        /*0038*/ 	.byte	0x03, 0x50
        /*003a*/ 	.short	0x0000


	//----- nvinfo : EIATTR_MAXREG_COUNT
	.align		4
        /*003c*/ 	.byte	0x03, 0x1b
        /*003e*/ 	.short	0x00ff


	//----- nvinfo : EIATTR_NUM_BARRIERS
	.align		4
        /*0040*/ 	.byte	0x02, 0x4c
        /*0042*/ 	.byte	0x01
	.zero		1


	//----- nvinfo : EIATTR_MERCURY_ISA_VERSION
	.align		4
        /*0044*/ 	.byte	0x03, 0x5f
        /*0046*/ 	.short	0x0101


	//----- nvinfo : EIATTR_VRC_CTA_INIT_COUNT
	.align		4
        /*0048*/ 	.byte	0x02, 0x4a
	.zero		1
	.zero		1


	//----- nvinfo : EIATTR_EXIT_INSTR_OFFSETS
	.align		4
        /*004c*/ 	.byte	0x04, 0x1c
        /*004e*/ 	.short	(.L_65 - .L_64)


	//   ....[0]....
.L_64:
        /*0050*/ 	.word	0x000000d0


	//   ....[1]....
        /*0054*/ 	.word	0x000002d0


	//   ....[2]....
        /*0058*/ 	.word	0x00000350


	//----- nvinfo : EIATTR_CBANK_PARAM_SIZE
	.align		4
.L_65:
        /*005c*/ 	.byte	0x03, 0x19
        /*005e*/ 	.short	0x0014


	//----- nvinfo : EIATTR_PARAM_CBANK
	.align		4
        /*0060*/ 	.byte	0x04, 0x0a
        /*0062*/ 	.short	(.L_67 - .L_66)
	.align		4
.L_66:
        /*0064*/ 	.word	index@(.nv.constant0._Z9BlockMeanPfS_i)
        /*0068*/ 	.short	0x0380
        /*006a*/ 	.short	0x0014


	//----- nvinfo : EIATTR_SW_WAR
	.align		4
.L_67:
        /*006c*/ 	.byte	0x04, 0x36
        /*006e*/ 	.short	(.L_69 - .L_68)
.L_68:
        /*0070*/ 	.word	0x00000008
.L_69:


//--------------------- .nv.callgraph             --------------------------
	.section	.nv.callgraph,"",@"SHT_CUDA_CALLGRAPH"
	.align	4
	.sectionentsize	8
	.align		4
        /*0000*/ 	.word	0x00000000
	.align		4
        /*0004*/ 	.word	0xffffffff
	.align		4
        /*0008*/ 	.word	0x00000000
	.align		4
        /*000c*/ 	.word	0xfffffffe
	.align		4
        /*0010*/ 	.word	0x00000000
	.align		4
        /*0014*/ 	.word	0xfffffffd
	.align		4
        /*0018*/ 	.word	0x00000000
	.align		4
        /*001c*/ 	.word	0xfffffffc


//--------------------- .text._Z9NormalizePfS_S_i --------------------------
	.section	.text._Z9NormalizePfS_S_i,"ax",@progbits
	.align	128
        .global         _Z9NormalizePfS_S_i
        .type           _Z9NormalizePfS_S_i,@function
        .size           _Z9NormalizePfS_S_i,(.L_x_25 - _Z9NormalizePfS_S_i)
        .other          _Z9NormalizePfS_S_i,@"STO_CUDA_ENTRY STV_DEFAULT"
_Z9NormalizePfS_S_i:
.text._Z9NormalizePfS_S_i:
[----:B------:R-:W-:Y:S01]  /*0000*/  LDC R1, c[0x0][0x37c] ;  /* 0x0000df00ff017b82 */ /* 0x000fe20000000800 */
[----:B------:R-:W0:Y:S01]  /*0010*/  S2R R0, SR_CTAID.X ;  /* 0x0000000000007919 */ /* 0x000e220000002500 */
[----:B------:R-:W0:Y:S01]  /*0020*/  LDCU UR4, c[0x0][0x360] ;  /* 0x00006c00ff0477ac */ /* 0x000e220008000800 */
[----:B------:R-:W0:Y:S01]  /*0030*/  S2R R3, SR_TID.X ;  /* 0x0000000000037919 */ /* 0x000e220000002100 */
[----:B------:R-:W1:Y:S01]  /*0040*/  LDCU UR5, c[0x0][0x364] ;  /* 0x00006c80ff0577ac */ /* 0x000e620008000800 */
[----:B------:R-:W1:Y:S01]  /*0050*/  S2R R9, SR_CTAID.Y ;  /* 0x0000000000097919 */ /* 0x000e620000002600 */
[----:B------:R-:W2:Y:S01]  /*0060*/  LDCU UR6, c[0x0][0x398] ;  /* 0x00007300ff0677ac */ /* 0x000ea20008000800 */
[----:B------:R-:W1:Y:S01]  /*0070*/  S2R R2, SR_TID.Y ;  /* 0x0000000000027919 */ /* 0x000e620000002200 */
[----:B0-----:R-:W-:Y:S02]  /*0080*/  IMAD R0, R0, UR4, R3 ;  /* 0x0000000400007c24 */ /* 0x001fe4000f8e0203 */
[----:B-1----:R-:W-:-:S05]  /*0090*/  IMAD R9, R9, UR5, R2 ;  /* 0x0000000509097c24 */ /* 0x002fca000f8e0202 */
[----:B------:R-:W-:-:S04]  /*00a0*/  VIMNMX.U32 R2, PT, PT, R0, R9, !PT ;  /* 0x0000000900027248 */ /* 0x000fc80007fe0000 */
[----:B--2---:R-:W-:-:S13]  /*00b0*/  ISETP.GE.U32.AND P0, PT, R2, UR6, PT ;  /* 0x0000000602007c0c */ /* 0x004fda000bf06070 */
[----:B------:R-:W-:Y:S05]  /*00c0*/  @P0 EXIT ;  /* 0x000000000000094d */ /* 0x000fea0003800000 */
[----:B------:R-:W0:Y:S01]  /*00d0*/  LDC.64 R2, c[0x0][0x390] ;  /* 0x0000e400ff027b82 */ /* 0x000e220000000a00 */
[----:B------:R-:W1:Y:S01]  /*00e0*/  LDCU.64 UR4, c[0x0][0x358] ;  /* 0x00006b00ff0477ac */ /* 0x000e620008000a00 */
[----:B0-----:R-:W-:-:S06]  /*00f0*/  IMAD.WIDE.U32 R2, R9, 0x4, R2 ;  /* 0x0000000409027825 */ /* 0x001fcc00078e0002 */
[----:B-1----:R-:W2:Y:S02]  /*0100*/  LDG.E R3, desc[UR4][R2.64] ;  /* 0x0000000402037981 */ /* 0x002ea4000c1e1900 */
[----:B--2---:R-:W-:-:S13]  /*0110*/  FSETP.NEU.AND P0, PT, R3, RZ, PT ;  /* 0x000000ff0300720b */ /* 0x004fda0003f0d000 */
[----:B------:R-:W0:Y:S01]  /*0120*/  @!P0 LDC.64 R4, c[0x0][0x380] ;  /* 0x0000e000ff048b82 */ /* 0x000e220000000a00 */
[----:B------:R-:W-:-:S04]  /*0130*/  @!P0 IMAD R7, R9, UR6, R0 ;  /* 0x0000000609078c24 */ /* 0x000fc8000f8e0200 */
[----:B0-----:R-:W-:-:S05]  /*0140*/  @!P0 IMAD.WIDE.U32 R4, R7, 0x4, R4 ;  /* 0x0000000407048825 */ /* 0x001fca00078e0004 */
[----:B------:R0:W-:Y:S01]  /*0150*/  @!P0 STG.E desc[UR4][R4.64], RZ ;  /* 0x000000ff04008986 */ /* 0x0001e2000c101904 */
[----:B------:R-:W-:Y:S05]  /*0160*/  @!P0 EXIT ;  /* 0x000000000000894d */ /* 0x000fea0003800000 */
[----:B------:R-:W1:Y:S01]  /*0170*/  LDC.64 R6, c[0x0][0x388] ;  /* 0x0000e200ff067b82 */ /* 0x000e620000000a00 */
[----:B------:R-:W-:-:S07]  /*0180*/  IMAD R11, R9, UR6, R0 ;  /* 0x00000006090b7c24 */ /* 0x000fce000f8e0200 */
[----:B0-----:R-:W0:Y:S01]  /*0190*/  LDC.64 R4, c[0x0][0x380] ;  /* 0x0000e000ff047b82 */ /* 0x001e220000000a00 */
[----:B-1----:R-:W-:-:S05]  /*01a0*/  IMAD.WIDE.U32 R6, R9, 0x4, R6 ;  /* 0x0000000409067825 */ /* 0x002fca00078e0006 */
[----:B------:R-:W2:Y:S01]  /*01b0*/  LDG.E R0, desc[UR4][R6.64] ;  /* 0x0000000406007981 */ /* 0x000ea2000c1e1900 */
[----:B0-----:R-:W-:-:S05]  /*01c0*/  IMAD.WIDE.U32 R4, R11, 0x4, R4 ;  /* 0x000000040b047825 */ /* 0x001fca00078e0004 */
[----:B------:R-:W2:Y:S01]  /*01d0*/  LDG.E R11, desc[UR4][R4.64] ;  /* 0x00000004040b7981 */ /* 0x000ea2000c1e1900 */
[----:B------:R-:W0:Y:S01]  /*01e0*/  MUFU.RCP R2, R3 ;  /* 0x0000000300027308 */ /* 0x000e220000001000 */
[----:B------:R-:W-:Y:S01]  /*01f0*/  BSSY.RECONVERGENT B0, `(.L_x_0) ;  /* 0x000000c000007945 */ /* 0x000fe20003800200 */
[----:B0-----:R-:W-:-:S04]  /*0200*/  FFMA R9, -R3, R2, 1 ;  /* 0x3f80000003097423 */ /* 0x001fc80000000102 */
[----:B------:R-:W-:Y:S01]  /*0210*/  FFMA R9, R2, R9, R2 ;  /* 0x0000000902097223 */ /* 0x000fe20000000002 */
[----:B--2---:R-:W-:-:S04]  /*0220*/  FADD R0, -R0, R11 ;  /* 0x0000000b00007221 */ /* 0x004fc80000000100 */
[----:B------:R-:W0:Y:S01]  /*0230*/  FCHK P0, R0, R3 ;  /* 0x0000000300007302 */ /* 0x000e220000000000 */
[----:B------:R-:W-:-:S04]  /*0240*/  FFMA R2, R0, R9, RZ ;  /* 0x0000000900027223 */ /* 0x000fc800000000ff */
[----:B------:R-:W-:-:S04]  /*0250*/  FFMA R8, -R3, R2, R0 ;  /* 0x0000000203087223 */ /* 0x000fc80000000100 */
[----:B------:R-:W-:Y:S01]  /*0260*/  FFMA R9, R9, R8, R2 ;  /* 0x0000000809097223 */ /* 0x000fe20000000002 */
[----:B0-----:R-:W-:Y:S06]  /*0270*/  @!P0 BRA `(.L_x_1) ;  /* 0x00000000000c8947 */ /* 0x001fec0003800000 */
[----:B------:R-:W-:-:S07]  /*0280*/  MOV R2, 0x2a0 ;  /* 0x000002a000027802 */ /* 0x000fce0000000f00 */
[----:B------:R-:W-:Y:S05]  /*0290*/  CALL.REL.NOINC `($__internal_0_$__cuda_sm3x_div_rn_noftz_f32_slowpath) ;  /* 0x0000000000107944 */ /* 0x000fea0003c00000 */
[----:B------:R-:W-:-:S07]  /*02a0*/  IMAD.MOV.U32 R9, RZ, RZ, R0 ;  /* 0x000000ffff097224 */ /* 0x000fce00078e0000 */
.L_x_1:
[----:B------:R-:W-:Y:S05]  /*02b0*/  BSYNC.RECONVERGENT B0 ;  /* 0x0000000000007941 */ /* 0x000fea0003800200 */
.L_x_0:
[----:B------:R-:W-:Y:S01]  /*02c0*/  STG.E desc[UR4][R4.64], R9 ;  /* 0x0000000904007986 */ /* 0x000fe2000c101904 */
[----:B------:R-:W-:Y:S05]  /*02d0*/  EXIT ;  /* 0x000000000000794d */ /* 0x000fea0003800000 */
        .weak           $__internal_0_$__cuda_sm3x_div_rn_noftz_f32_slowpath
        .type           $__internal_0_$__cuda_sm3x_div_rn_noftz_f32_slowpath,@function
        .size           $__internal_0_$__cuda_sm3x_div_rn_noftz_f32_slowpath,(.L_x_25 - $__internal_0_$__cuda_sm3x_div_rn_noftz_f32_slowpath)
$__internal_0_$__cuda_sm3x_div_rn_noftz_f32_slowpath:
[--C-:B------:R-:W-:Y:S01]  /*02e0*/  SHF.R.U32.HI R7, RZ, 0x17, R3.reuse ;  /* 0x00000017ff077819 */ /* 0x100fe20000011603 */
[----:B------:R-:W-:Y:S01]  /*02f0*/  BSSY.RECONVERGENT B1, `(.L_x_2) ;  /* 0x0000064000017945 */ /* 0x000fe20003800200 */
[--C-:B------:R-:W-:Y:S01]  /*0300*/  SHF.R.U32.HI R6, RZ, 0x17, R0.reuse ;  /* 0x00000017ff067819 */ /* 0x100fe20000011600 */
[----:B------:R-:W-:Y:S01]  /*0310*/  IMAD.MOV.U32 R8, RZ, RZ, R0 ;  /* 0x000000ffff087224 */ /* 0x000fe200078e0000 */
[----:B------:R-:W-:Y:S01]  /*0320*/  LOP3.LUT R7, R7, 0xff, RZ, 0xc0, !PT ;  /* 0x000000ff07077812 */ /* 0x000fe200078ec0ff */
[----:B------:R-:W-:Y:S01]  /*0330*/  IMAD.MOV.U32 R9, RZ, RZ, R3 ;  /* 0x000000ffff097224 */ /* 0x000fe200078e0003 */
[----:B------:R-:W-:-:S03]  /*0340*/  LOP3.LUT R6, R6, 0xff, RZ, 0xc0, !PT ;  /* 0x000000ff06067812 */ /* 0x000fc600078ec0ff */
[----:B------:R-:W-:Y:S02]  /*0350*/  VIADD R12, R7, 0xffffffff ;  /* 0xffffffff070c7836 */ /* 0x000fe40000000000 */
[----:B------:R-:W-:-:S03]  /*0360*/  VIADD R11, R6, 0xffffffff ;  /* 0xffffffff060b7836 */ /* 0x000fc60000000000 */
[----:B------:R-:W-:-:S04]  /*0370*/  ISETP.GT.U32.AND P0, PT, R12, 0xfd, PT ;  /* 0x000000fd0c00780c */ /* 0x000fc80003f04070 */
[----:B------:R-:W-:-:S13]  /*0380*/  ISETP.GT.U32.OR P0, PT, R11, 0xfd, P0 ;  /* 0x000000fd0b00780c */ /* 0x000fda0000704470 */
[----:B------:R-:W-:Y:S01]  /*0390*/  @!P0 IMAD.MOV.U32 R10, RZ, RZ, RZ ;  /* 0x000000ffff0a8224 */ /* 0x000fe200078e00ff */
[----:B------:R-:W-:Y:S06]  /*03a0*/  @!P0 BRA `(.L_x_3) ;  /* 0x00000000005c8947 */ /* 0x000fec0003800000 */
[----:B------:R-:W-:Y:S02]  /*03b0*/  FSETP.GTU.FTZ.AND P0, PT, |R0|, +INF , PT ;  /* 0x7f8000000000780b */ /* 0x000fe40003f1c200 */
[----:B------:R-:W-:-:S04]  /*03c0*/  FSETP.GTU.FTZ.AND P1, PT, |R3|, +INF , PT ;  /* 0x7f8000000300780b */ /* 0x000fc80003f3c200 */
[----:B------:R-:W-:-:S13]  /*03d0*/  PLOP3.LUT P0, PT, P0, P1, PT, 0xf8, 0x8f ;  /* 0x00000000008f781c */ /* 0x000fda0000703f70 */
[----:B------:R-:W-:Y:S05]  /*03e0*/  @P0 BRA `(.L_x_4) ;  /* 0x00000004004c0947 */ /* 0x000fea0003800000 */
[----:B------:R-:W-:-:S13]  /*03f0*/  LOP3.LUT P0, RZ, R9, 0x7fffffff, R8, 0xc8, !PT ;  /* 0x7fffffff09ff7812 */ /* 0x000fda000780c808 */
[----:B------:R-:W-:Y:S05]  /*0400*/  @!P0 BRA `(.L_x_5) ;  /* 0x00000004003c8947 */ /* 0x000fea0003800000 */
[C---:B------:R-:W-:Y:S02]  /*0410*/  FSETP.NEU.FTZ.AND P2, PT, |R0|.reuse, +INF , PT ;  /* 0x7f8000000000780b */ /* 0x040fe40003f5d200 */
[----:B------:R-:W-:Y:S02]  /*0420*/  FSETP.NEU.FTZ.AND P1, PT, |R3|, +INF , PT ;  /* 0x7f8000000300780b */ /* 0x000fe40003f3d200 */
[----:B------:R-:W-:-:S11]  /*0430*/  FSETP.NEU.FTZ.AND P0, PT, |R0|, +INF , PT ;  /* 0x7f8000000000780b */ /* 0x000fd60003f1d200 */
[----:B------:R-:W-:Y:S05]  /*0440*/  @!P1 BRA !P2, `(.L_x_5) ;  /* 0x00000004002c9947 */ /* 0x000fea0005000000 */
[----:B------:R-:W-:-:S04]  /*0450*/  LOP3.LUT P2, RZ, R8, 0x7fffffff, RZ, 0xc0, !PT ;  /* 0x7fffffff08ff7812 */ /* 0x000fc8000784c0ff */
[----:B------:R-:W-:-:S13]  /*0460*/  PLOP3.LUT P1, PT, P1, P2, PT, 0x2f, 0xf2 ;  /* 0x0000000000f2781c */ /* 0x000fda0000f24577 */
[----:B------:R-:W-:Y:S05]  /*0470*/  @P1 BRA `(.L_x_6) ;  /* 0x0000000400181947 */ /* 0x000fea0003800000 */
[----:B------:R-:W-:-:S04]  /*0480*/  LOP3.LUT P1, RZ, R9, 0x7fffffff, RZ, 0xc0, !PT ;  /* 0x7fffffff09ff7812 */ /* 0x000fc8000782c0ff */
[----:B------:R-:W-:-:S13]  /*0490*/  PLOP3.LUT P0, PT, P0, P1, PT, 0x2f, 0xf2 ;  /* 0x0000000000f2781c */ /* 0x000fda0000702577 */
[----:B------:R-:W-:Y:S05]  /*04a0*/  @P0 BRA `(.L_x_7) ;  /* 0x0000000400000947 */ /* 0x000fea0003800000 */
[----:B------:R-:W-:Y:S02]  /*04b0*/  ISETP.GE.AND P0, PT, R11, RZ, PT ;  /* 0x000000ff0b00720c */ /* 0x000fe40003f06270 */
[----:B------:R-:W-:-:S11]  /*04c0*/  ISETP.GE.AND P1, PT, R12, RZ, PT ;  /* 0x000000ff0c00720c */ /* 0x000fd60003f26270 */
[----:B------:R-:W-:Y:S02]  /*04d0*/  @P0 IMAD.MOV.U32 R10, RZ, RZ, RZ ;  /* 0x000000ffff0a0224 */ /* 0x000fe400078e00ff */
[----:B------:R-:W-:Y:S01]  /*04e0*/  @!P0 FFMA R8, R0, 1.84467440737095516160e+19, RZ ;  /* 0x5f80000000088823 */ /* 0x000fe200000000ff */
[----:B------:R-:W-:Y:S02]  /*04f0*/  @!P0 IMAD.MOV.U32 R10, RZ, RZ, -0x40 ;  /* 0xffffffc0ff0a8424 */ /* 0x000fe400078e00ff */
[----:B------:R-:W-:Y:S02]  /*0500*/  @!P1 FFMA R9, R3, 1.84467440737095516160e+19, RZ ;  /* 0x5f80000003099823 */ /* 0x000fe400000000ff */
[----:B------:R-:W-:-:S07]  /*0510*/  @!P1 VIADD R10, R10, 0x40 ;  /* 0x000000400a0a9836 */ /* 0x000fce0000000000 */
.L_x_3:
[----:B------:R-:W-:Y:S01]  /*0520*/  LEA R0, R7, 0xc0800000, 0x17 ;  /* 0xc080000007007811 */ /* 0x000fe200078eb8ff */
[----:B------:R-:W-:Y:S01]  /*0530*/  VIADD R6, R6, 0xffffff81 ;  /* 0xffffff8106067836 */ /* 0x000fe20000000000 */
[----:B------:R-:W-:Y:S03]  /*0540*/  BSSY.RECONVERGENT B2, `(.L_x_8) ;  /* 0x0000035000027945 */ /* 0x000fe60003800200 */
[----:B------:R-:W-:Y:S01]  /*0550*/  IMAD.IADD R9, R9, 0x1, -R0 ;  /* 0x0000000109097824 */ /* 0x000fe200078e0a00 */
[C---:B------:R-:W-:Y:S01]  /*0560*/  IADD3 R7, PT, PT, R6.reuse, 0x7f, -R7 ;  /* 0x0000007f06077810 */ /* 0x040fe20007ffe807 */
[----:B------:R-:W-:Y:S02]  /*0570*/  IMAD R0, R6, -0x800000, R8 ;  /* 0xff80000006007824 */ /* 0x000fe400078e0208 */
[----:B------:R-:W0:Y:S01]  /*0580*/  MUFU.RCP R3, R9 ;  /* 0x0000000900037308 */ /* 0x000e220000001000 */
[----:B------:R-:W-:Y:S01]  /*0590*/  FADD.FTZ R11, -R9, -RZ ;  /* 0x800000ff090b7221 */ /* 0x000fe20000010100 */
[----:B------:R-:W-:-:S03]  /*05a0*/  IMAD.IADD R7, R7, 0x1, R10 ;  /* 0x0000000107077824 */ /* 0x000fc600078e020a */
[----:B0-----:R-:W-:-:S04]  /*05b0*/  FFMA R12, R3, R11, 1 ;  /* 0x3f800000030c7423 */ /* 0x001fc8000000000b */
[----:B------:R-:W-:-:S04]  /*05c0*/  FFMA R12, R3, R12, R3 ;  /* 0x0000000c030c7223 */ /* 0x000fc80000000003 */
[----:B------:R-:W-:-:S04]  /*05d0*/  FFMA R3, R0, R12, RZ ;  /* 0x0000000c00037223 */ /* 0x000fc800000000ff */
[----:B------:R-:W-:-:S04]  /*05e0*/  FFMA R8, R11, R3, R0 ;  /* 0x000000030b087223 */ /* 0x000fc80000000000 */
[----:B------:R-:W-:-:S04]  /*05f0*/  FFMA R13, R12, R8, R3 ;  /* 0x000000080c0d7223 */ /* 0x000fc80000000003 */
[----:B------:R-:W-:-:S04]  /*0600*/  FFMA R8, R11, R13, R0 ;  /* 0x0000000d0b087223 */ /* 0x000fc80000000000 */
[----:B------:R-:W-:-:S05]  /*0610*/  FFMA R0, R12, R8, R13 ;  /* 0x000000080c007223 */ /* 0x000fca000000000d */
[----:B------:R-:W-:-:S04]  /*0620*/  SHF.R.U32.HI R3, RZ, 0x17, R0 ;  /* 0x00000017ff037819 */ /* 0x000fc80000011600 */
[----:B------:R-:W-:-:S05]  /*0630*/  LOP3.LUT R3, R3, 0xff, RZ, 0xc0, !PT ;  /* 0x000000ff03037812 */ /* 0x000fca00078ec0ff */
[----:B------:R-:W-:-:S04]  /*0640*/  IMAD.IADD R9, R3, 0x1, R7 ;  /* 0x0000000103097824 */ /* 0x000fc800078e0207 */
[----:B------:R-:W-:-:S05]  /*0650*/  VIADD R3, R9, 0xffffffff ;  /* 0xffffffff09037836 */ /* 0x000fca0000000000 */
[----:B------:R-:W-:-:S13]  /*0660*/  ISETP.GE.U32.AND P0, PT, R3, 0xfe, PT ;  /* 0x000000fe0300780c */ /* 0x000fda0003f06070 */
[----:B------:R-:W-:Y:S05]  /*0670*/  @!P0 BRA `(.L_x_9) ;  /* 0x0000000000808947 */ /* 0x000fea0003800000 */
[----:B------:R-:W-:-:S13]  /*0680*/  ISETP.GT.AND P0, PT, R9, 0xfe, PT ;  /* 0x000000fe0900780c */ /* 0x000fda0003f04270 */
[----:B------:R-:W-:Y:S05]  /*0690*/  @P0 BRA `(.L_x_10) ;  /* 0x00000000006c0947 */ /* 0x000fea0003800000 */
[----:B------:R-:W-:-:S13]  /*06a0*/  ISETP.GE.AND P0, PT, R9, 0x1, PT ;  /* 0x000000010900780c */ /* 0x000fda0003f06270 */
[----:B------:R-:W-:Y:S05]  /*06b0*/  @P0 BRA `(.L_x_11) ;  /* 0x0000000000740947 */ /* 0x000fea0003800000 */
[----:B------:R-:W-:Y:S02]  /*06c0*/  ISETP.GE.AND P0, PT, R9, -0x18, PT ;  /* 0xffffffe80900780c */ /* 0x000fe40003f06270 */
[----:B------:R-:W-:-:S11]  /*06d0*/  LOP3.LUT R0, R0, 0x80000000, RZ, 0xc0, !PT ;  /* 0x8000000000007812 */ /* 0x000fd600078ec0ff */
[----:B------:R-:W-:Y:S05]  /*06e0*/  @!P0 BRA `(.L_x_11) ;  /* 0x0000000000688947 */ /* 0x000fea0003800000 */
[CCC-:B------:R-:W-:Y:S01]  /*06f0*/  FFMA.RZ R3, R12.reuse, R8.reuse, R13.reuse ;  /* 0x000000080c037223 */ /* 0x1c0fe2000000c00d */
[CCC-:B------:R-:W-:Y:S01]  /*0700*/  FFMA.RM R6, R12.reuse, R8.reuse, R13.reuse ;  /* 0x000000080c067223 */ /* 0x1c0fe2000000400d */
[C---:B------:R-:W-:Y:S02]  /*0710*/  ISETP.NE.AND P2, PT, R9.reuse, RZ, PT ;  /* 0x000000ff0900720c */ /* 0x040fe40003f45270 */
[----:B------:R-:W-:Y:S02]  /*0720*/  ISETP.NE.AND P1, PT, R9, RZ, PT ;  /* 0x000000ff0900720c */ /* 0x000fe40003f25270 */
[----:B------:R-:W-:Y:S01]  /*0730*/  LOP3.LUT R7, R3, 0x7fffff, RZ, 0xc0, !PT ;  /* 0x007fffff03077812 */ /* 0x000fe200078ec0ff */
[----:B------:R-:W-:Y:S01]  /*0740*/  FFMA.RP R3, R12, R8, R13 ;  /* 0x000000080c037223 */ /* 0x000fe2000000800d */
[----:B------:R-:W-:Y:S02]  /*0750*/  VIADD R8, R9, 0x20 ;  /* 0x0000002009087836 */ /* 0x000fe40000000000 */
[----:B------:R-:W-:Y:S01]  /*0760*/  LOP3.LUT R7, R7, 0x800000, RZ, 0xfc, !PT ;  /* 0x0080000007077812 */ /* 0x000fe200078efcff */
[----:B------:R-:W-:Y:S01]  /*0770*/  IMAD.MOV R9, RZ, RZ, -R9 ;  /* 0x000000ffff097224 */ /* 0x000fe200078e0a09 */
[----:B------:R-:W-:-:S02]  /*0780*/  FSETP.NEU.FTZ.AND P0, PT, R3, R6, PT ;  /* 0x000000060300720b */ /* 0x000fc40003f1d000 */
[----:B------:R-:W-:Y:S02]  /*0790*/  SHF.L.U32 R8, R7, R8, RZ ;  /* 0x0000000807087219 */ /* 0x000fe400000006ff */
[----:B------:R-:W-:Y:S02]  /*07a0*/  SEL R6, R9, RZ, P2 ;  /* 0x000000ff09067207 */ /* 0x000fe40001000000 */
[----:B------:R-:W-:Y:S02]  /*07b0*/  ISETP.NE.AND P1, PT, R8, RZ, P1 ;  /* 0x000000ff0800720c */ /* 0x000fe40000f25270 */
[----:B------:R-:W-:Y:S02]  /*07c0*/  SHF.R.U32.HI R6, RZ, R6, R7 ;  /* 0x00000006ff067219 */ /* 0x000fe40000011607 */
[----:B------:R-:W-:Y:S02]  /*07d0*/  PLOP3.LUT P0, PT, P0, P1, PT, 0xf8, 0x8f ;  /* 0x00000000008f781c */ /* 0x000fe40000703f70 */
[----:B------:R-:W-:-:S02]  /*07e0*/  SHF.R.U32.HI R8, RZ, 0x1, R6 ;  /* 0x00000001ff087819 */ /* 0x000fc40000011606 */
[----:B------:R-:W-:-:S04]  /*07f0*/  SEL R3, RZ, 0x1, !P0 ;  /* 0x00000001ff037807 */ /* 0x000fc80004000000 */
[----:B------:R-:W-:-:S04]  /*0800*/  LOP3.LUT R3, R3, 0x1, R8, 0xf8, !PT ;  /* 0x0000000103037812 */ /* 0x000fc800078ef808 */
[----:B------:R-:W-:-:S05]  /*0810*/  LOP3.LUT R3, R3, R6, RZ, 0xc0, !PT ;  /* 0x0000000603037212 */ /* 0x000fca00078ec0ff */
[----:B------:R-:W-:-:S05]  /*0820*/  IMAD.IADD R3, R8, 0x1, R3 ;  /* 0x0000000108037824 */ /* 0x000fca00078e0203 */
[----:B------:R-:W-:Y:S01]  /*0830*/  LOP3.LUT R0, R3, R0, RZ, 0xfc, !PT ;  /* 0x0000000003007212 */ /* 0x000fe200078efcff */
[----:B------:R-:W-:Y:S06]  /*0840*/  BRA `(.L_x_11) ;  /* 0x0000000000107947 */ /* 0x000fec0003800000 */
.L_x_10:
[----:B------:R-:W-:-:S04]  /*0850*/  LOP3.LUT R0, R0, 0x80000000, RZ, 0xc0, !PT ;  /* 0x8000000000007812 */ /* 0x000fc800078ec0ff */
[----:B------:R-:W-:Y:S01]  /*0860*/  LOP3.LUT R0, R0, 0x7f800000, RZ, 0xfc, !PT ;  /* 0x7f80000000007812 */ /* 0x000fe200078efcff */
[----:B------:R-:W-:Y:S06]  /*0870*/  BRA `(.L_x_11) ;  /* 0x0000000000047947 */ /* 0x000fec0003800000 */
.L_x_9:
[----:B------:R-:W-:-:S07]  /*0880*/  IMAD R0, R7, 0x800000, R0 ;  /* 0x0080000007007824 */ /* 0x000fce00078e0200 */
.L_x_11:
[----:B------:R-:W-:Y:S05]  /*0890*/  BSYNC.RECONVERGENT B2 ;  /* 0x0000000000027941 */ /* 0x000fea0003800200 */
.L_x_8:
[----:B------:R-:W-:Y:S05]  /*08a0*/  BRA `(.L_x_12) ;  /* 0x0000000000207947 */ /* 0x000fea0003800000 */
.L_x_7:
[----:B------:R-:W-:-:S04]  /*08b0*/  LOP3.LUT R0, R9, 0x80000000, R8, 0x48, !PT ;  /* 0x8000000009007812 */ /* 0x000fc800078e4808 */
[----:B------:R-:W-:Y:S01]  /*08c0*/  LOP3.LUT R0, R0, 0x7f800000, RZ, 0xfc, !PT ;  /* 0x7f80000000007812 */ /* 0x000fe200078efcff */
[----:B------:R-:W-:Y:S06]  /*08d0*/  BRA `(.L_x_12) ;  /* 0x0000000000147947 */ /* 0x000fec0003800000 */
.L_x_6:
[----:B------:R-:W-:Y:S01]  /*08e0*/  LOP3.LUT R0, R9, 0x80000000, R8, 0x48, !PT ;  /* 0x8000000009007812 */ /* 0x000fe200078e4808 */
[----:B------:R-:W-:Y:S06]  /*08f0*/  BRA `(.L_x_12) ;  /* 0x00000000000c7947 */ /* 0x000fec0003800000 */
.L_x_5:
[----:B------:R-:W0:Y:S01]  /*0900*/  MUFU.RSQ R0, -QNAN ;  /* 0xffc0000000007908 */ /* 0x000e220000001400 */
[----:B------:R-:W-:Y:S05]  /*0910*/  BRA `(.L_x_12) ;  /* 0x0000000000047947 */ /* 0x000fea0003800000 */
.L_x_4:
[----:B------:R-:W-:-:S07]  /*0920*/  FADD.FTZ R0, R0, R3 ;  /* 0x0000000300007221 */ /* 0x000fce0000010000 */
.L_x_12:
[----:B------:R-:W-:Y:S05]  /*0930*/  BSYNC.RECONVERGENT B1 ;  /* 0x0000000000017941 */ /* 0x000fea0003800200 */
.L_x_2:
[----:B------:R-:W-:-:S04]  /*0940*/  IMAD.MOV.U32 R3, RZ, RZ, 0x0 ;  /* 0x00000000ff037424 */ /* 0x000fc800078e00ff */
[----:B0-----:R-:W-:Y:S05]  /*0950*/  RET.REL.NODEC R2 `(_Z9NormalizePfS_S_i) ;  /* 0xfffffff402a87950 */ /* 0x001fea0003c3ffff */
.L_x_13:
[----:B------:R-:W-:-:S00]  /*0960*/  BRA `(.L_x_13) ;  /* 0xfffffffc00fc7947 */ /* 0x000fc0000383ffff */
[----:B------:R-:W-:-:S00]  /*0970*/  NOP ;  /* 0x0000000000007918 */ /* 0x000fc00000000000 */
        /* <DEDUP_REMOVED lines=8> */
.L_x_25:


//--------------------- .text._Z8BlockDevPfS_S_i  --------------------------
	.section	.text._Z8BlockDevPfS_S_i,"ax",@progbits
	.align	128
        .global         _Z8BlockDevPfS_S_i
        .type           _Z8BlockDevPfS_S_i,@function
        .size           _Z8BlockDevPfS_S_i,(.L_x_27 - _Z8BlockDevPfS_S_i)
        .other          _Z8BlockDevPfS_S_i,@"STO_CUDA_ENTRY STV_DEFAULT"
_Z8BlockDevPfS_S_i:
.text._Z8BlockDevPfS_S_i:
[----:B------:R-:W-:Y:S01]  /*0000*/  LDC R1, c[0x0][0x37c] ;  /* 0x0000df00ff017b82 */ /* 0x000fe20000000800 */
[----:B------:R-:W0:Y:S01]  /*0010*/  S2R R4, SR_CTAID.Y ;  /* 0x0000000000047919 */ /* 0x000e220000002600 */
[----:B------:R-:W1:Y:S01]  /*0020*/  LDCU UR4, c[0x0][0x360] ;  /* 0x00006c00ff0477ac */ /* 0x000e620008000800 */
[----:B------:R-:W1:Y:S01]  /*0030*/  S2R R0, SR_CTAID.X ;  /* 0x0000000000007919 */ /* 0x000e620000002500 */
[----:B------:R-:W0:Y:S01]  /*0040*/  LDCU UR5, c[0x0][0x364] ;  /* 0x00006c80ff0577ac */ /* 0x000e220008000800 */
[----:B------:R-:W1:Y:S01]  /*0050*/  S2R R5, SR_TID.X ;  /* 0x0000000000057919 */ /* 0x000e620000002100 */
[----:B------:R-:W2:Y:S01]  /*0060*/  LDCU UR7, c[0x0][0x398] ;  /* 0x00007300ff0777ac */ /* 0x000ea20008000800 */
[----:B------:R-:W0:Y:S01]  /*0070*/  S2R R3, SR_TID.Y ;  /* 0x0000000000037919 */ /* 0x000e220000002200 */
[----:B-1----:R-:W-:Y:S02]  /*0080*/  IMAD R2, R0, UR4, R5 ;  /* 0x0000000400027c24 */ /* 0x002fe4000f8e0205 */
[----:B0-----:R-:W-:-:S05]  /*0090*/  IMAD R7, R4, UR5, R3 ;  /* 0x0000000504077c24 */ /* 0x001fca000f8e0203 */
[----:B------:R-:W-:-:S04]  /*00a0*/  VIMNMX.U32 R2, PT, PT, R2, R7, !PT ;  /* 0x0000000702027248 */ /* 0x000fc80007fe0000 */
[----:B--2---:R-:W-:Y:S02]  /*00b0*/  ISETP.GE.U32.AND P0, PT, R2, UR7, PT ;  /* 0x0000000702007c0c */ /* 0x004fe4000bf06070 */
[----:B------:R-:W-:-:S11]  /*00c0*/  MOV R2, UR4 ;  /* 0x0000000400027c02 */ /* 0x000fd60008000f00 */
[----:B------:R-:W-:Y:S05]  /*00d0*/  @P0 EXIT ;  /* 0x000000000000094d */ /* 0x000fea0003800000 */
[----:B------:R-:W-:Y:S01]  /*00e0*/  ISETP.NE.AND P0, PT, R5, RZ, PT ;  /* 0x000000ff0500720c */ /* 0x000fe20003f05270 */
[----:B------:R-:W0:Y:S01]  /*00f0*/  LDCU.64 UR8, c[0x0][0x358] ;  /* 0x00006b00ff0877ac */ /* 0x000e220008000a00 */
[----:B------:R-:W-:-:S11]  /*0100*/  LEA R9, R4, R3, 0x5 ;  /* 0x0000000304097211 */ /* 0x000fd600078e28ff */
[----:B------:R-:W1:Y:S02]  /*0110*/  @!P0 LDC.64 R6, c[0x0][0x390] ;  /* 0x0000e400ff068b82 */ /* 0x000e640000000a00 */
[----:B-1----:R-:W-:-:S06]  /*0120*/  @!P0 IMAD.WIDE.U32 R6, R9, 0x4, R6 ;  /* 0x0000000409068825 */ /* 0x002fcc00078e0006 */
[----:B0-----:R-:W2:Y:S01]  /*0130*/  @!P0 LDG.E R7, desc[UR8][R6.64] ;  /* 0x0000000806078981 */ /* 0x001ea2000c1e1900 */
[----:B------:R-:W0:Y:S01]  /*0140*/  S2UR UR6, SR_CgaCtaId ;  /* 0x00000000000679c3 */ /* 0x000e220000008800 */
[----:B------:R-:W-:Y:S01]  /*0150*/  UMOV UR4, 0x400 ;  /* 0x0000040000047882 */ /* 0x000fe20000000000 */
[----:B------:R-:W-:Y:S01]  /*0160*/  LEA R4, R0, R5, 0x5 ;  /* 0x0000000500047211 */ /* 0x000fe200078e28ff */
[----:B------:R-:W-:Y:S04]  /*0170*/  BSSY.RECONVERGENT B0, `(.L_x_14) ;  /* 0x000005d000007945 */ /* 0x000fe80003800200 */
[----:B------:R-:W-:Y:S01]  /*0180*/  IMAD R11, R4, UR7, R9 ;  /* 0x00000007040b7c24 */ /* 0x000fe2000f8e0209 */
[----:B------:R-:W-:Y:S01]  /*0190*/  LEA R4, R5, R3, 0x5 ;  /* 0x0000000305047211 */ /* 0x000fe200078e28ff */
[----:B0-----:R-:W-:-:S02]  /*01a0*/  ULEA UR5, UR6, UR4, 0x18 ;  /* 0x0000000406057291 */ /* 0x001fc4000f8ec0ff */
[----:B------:R-:W-:-:S04]  /*01b0*/  UIADD3 UR4, UPT, UPT, UR4, 0x80, URZ ;  /* 0x0000008004047890 */ /* 0x000fc8000fffe0ff */
[----:B------:R-:W-:Y:S01]  /*01c0*/  LEA R10, R3, UR5, 0x2 ;  /* 0x00000005030a7c11 */ /* 0x000fe2000f8e10ff */
[----:B------:R-:W-:Y:S02]  /*01d0*/  UIMAD UR5, UR7, UR7, URZ ;  /* 0x00000007070572a4 */ /* 0x000fe4000f8e02ff */
[----:B------:R-:W-:Y:S02]  /*01e0*/  ULEA UR4, UR6, UR4, 0x18 ;  /* 0x0000000406047291 */ /* 0x000fe4000f8ec0ff */
[----:B------:R-:W-:-:S04]  /*01f0*/  USHF.L.U32 UR5, UR5, 0x2, URZ ;  /* 0x0000000205057899 */ /* 0x000fc800080006ff */
[----:B------:R-:W-:Y:S01]  /*0200*/  LEA R4, R4, UR4, 0x2 ;  /* 0x0000000404047c11 */ /* 0x000fe2000f8e10ff */
[----:B--2---:R0:W-:Y:S01]  /*0210*/  @!P0 STS [R10], R7 ;  /* 0x000000070a008388 */ /* 0x0041e20000000800 */
[----:B------:R-:W-:Y:S01]  /*0220*/  BAR.SYNC.DEFER_BLOCKING 0x0 ;  /* 0x0000000000007b1d */ /* 0x000fe20000010000 */
[----:B------:R-:W-:-:S04]  /*0230*/  ISETP.GE.U32.AND P0, PT, R11, UR5, PT ;  /* 0x000000050b007c0c */ /* 0x000fc8000bf06070 */
[----:B------:R-:W-:-:S13]  /*0240*/  ISETP.GE.U32.OR P0, PT, R9, UR7, P0 ;  /* 0x0000000709007c0c */ /* 0x000fda0008706470 */
[----:B0-----:R-:W-:Y:S05]  /*0250*/  @P0 BRA `(.L_x_15) ;  /* 0x0000000400340947 */ /* 0x001fea0003800000 */
[----:B------:R-:W0:Y:S01]  /*0260*/  LDC.64 R8, c[0x0][0x380] ;  /* 0x0000e000ff087b82 */ /* 0x000e220000000a00 */
[----:B------:R-:W1:Y:S01]  /*0270*/  LDS R7, [R10] ;  /* 0x000000000a077984 */ /* 0x000e620000000800 */
[----:B0-----:R-:W-:-:S05]  /*0280*/  IMAD.WIDE.U32 R8, R11, 0x4, R8 ;  /* 0x000000040b087825 */ /* 0x001fca00078e0008 */
[----:B------:R-:W1:Y:S01]  /*0290*/  LDG.E R6, desc[UR8][R8.64] ;  /* 0x0000000808067981 */ /* 0x000e62000c1e1900 */
[----:B------:R-:W-:Y:S01]  /*02a0*/  BSSY.RECONVERGENT B1, `(.L_x_16) ;  /* 0x0000046000017945 */ /* 0x000fe20003800200 */
[----:B-1----:R-:W-:Y:S01]  /*02b0*/  FADD R6, R6, -R7 ;  /* 0x8000000706067221 */ /* 0x002fe20000000000 */
[----:B------:R-:W-:-:S04]  /*02c0*/  HFMA2 R7, -RZ, RZ, 1.875, 0 ;  /* 0x3f800000ff077431 */ /* 0x000fc800000001ff */
[----:B------:R-:W-:-:S13]  /*02d0*/  FSETP.NEU.AND P0, PT, R6, 1, PT ;  /* 0x3f8000000600780b */ /* 0x000fda0003f0d000 */
[----:B------:R-:W-:Y:S05]  /*02e0*/  @!P0 BRA `(.L_x_17) ;  /* 0x0000000400048947 */ /* 0x000fea0003800000 */
[----:B------:R-:W-:-:S13]  /*02f0*/  FSETP.NAN.AND P0, PT, |R6|, |R6|, PT ;  /* 0x400000060600720b */ /* 0x000fda0003f08200 */
[----:B------:R-:W-:Y:S01]  /*0300*/  @P0 FADD R7, R6, 2 ;  /* 0x4000000006070421 */ /* 0x000fe20000000000 */
[----:B------:R-:W-:Y:S06]  /*0310*/  @P0 BRA `(.L_x_17) ;  /* 0x0000000000f80947 */ /* 0x000fec0003800000 */
[C---:B------:R-:W-:Y:S01]  /*0320*/  FMUL R7, |R6|.reuse, 16777216 ;  /* 0x4b80000006077820 */ /* 0x040fe20000400200 */
[----:B------:R-:W-:Y:S02]  /*0330*/  FSETP.GEU.AND P0, PT, |R6|, 1.175494350822287508e-38, PT ;  /* 0x008000000600780b */ /* 0x000fe40003f0e200 */
[----:B------:R-:W-:Y:S02]  /*0340*/  MOV R15, 0x3a2c32e4 ;  /* 0x3a2c32e4000f7802 */ /* 0x000fe40000000f00 */
[----:B------:R-:W-:-:S04]  /*0350*/  FSEL R7, R7, |R6|, !P0 ;  /* 0x4000000607077208 */ /* 0x000fc80004000000 */
[----:B------:R-:W-:-:S04]  /*0360*/  IADD3 R8, PT, PT, R7, -0x3f3504f3, RZ ;  /* 0xc0cafb0d07087810 */ /* 0x000fc80007ffe0ff */
[----:B------:R-:W-:-:S04]  /*0370*/  LOP3.LUT R8, R8, 0xff800000, RZ, 0xc0, !PT ;  /* 0xff80000008087812 */ /* 0x000fc800078ec0ff */
[-C--:B------:R-:W-:Y:S02]  /*0380*/  IADD3 R7, PT, PT, R7, -R8.reuse, RZ ;  /* 0x8000000807077210 */ /* 0x080fe40007ffe0ff */
[----:B------:R-:W-:-:S03]  /*0390*/  I2FP.F32.S32 R8, R8 ;  /* 0x0000000800087245 */ /* 0x000fc60000201400 */
[C---:B------:R-:W-:Y:S01]  /*03a0*/  FADD R10, R7.reuse, 1 ;  /* 0x3f800000070a7421 */ /* 0x040fe20000000000 */
[----:B------:R-:W-:Y:S01]  /*03b0*/  FADD R9, R7, -1 ;  /* 0xbf80000007097421 */ /* 0x000fe20000000000 */
[----:B------:R-:W-:Y:S02]  /*03c0*/  FSEL R7, RZ, -24, P0 ;  /* 0xc1c00000ff077808 */ /* 0x000fe40000000000 */
[----:B------:R-:W-:Y:S01]  /*03d0*/  FSETP.NEU.AND P0, PT, |R6|, +INF , PT ;  /* 0x7f8000000600780b */ /* 0x000fe20003f0d200 */
[----:B------:R-:W-:Y:S01]  /*03e0*/  FADD R11, R9, R9 ;  /* 0x00000009090b7221 */ /* 0x000fe20000000000 */
[----:B------:R-:W0:Y:S01]  /*03f0*/  MUFU.RCP R10, R10 ;  /* 0x0000000a000a7308 */ /* 0x000e220000001000 */
[----:B------:R-:W-:Y:S01]  /*0400*/  FFMA R8, R8, 1.1920928955078125e-07, R7 ;  /* 0x3400000008087823 */ /* 0x000fe20000000007 */
[----:B------:R-:W-:-:S13]  /*0410*/  FSETP.NEU.AND P0, PT, R6, RZ, P0 ;  /* 0x000000ff0600720b */ /* 0x000fda000070d000 */
[----:B------:R-:W-:Y:S01]  /*0420*/  @!P0 FADD R6, R6, R6 ;  /* 0x0000000606068221 */ /* 0x000fe20000000000 */
[----:B0-----:R-:W-:-:S04]  /*0430*/  FMUL R11, R10, R11 ;  /* 0x0000000b0a0b7220 */ /* 0x001fc80000400000 */
[----:B------:R-:W-:Y:S01]  /*0440*/  FADD R13, R9, -R11 ;  /* 0x8000000b090d7221 */ /* 0x000fe20000000000 */
[C---:B------:R-:W-:Y:S01]  /*0450*/  FMUL R12, R11.reuse, R11 ;  /* 0x0000000b0b0c7220 */ /* 0x040fe20000400000 */
[----:B------:R-:W-:Y:S02]  /*0460*/  FFMA R7, R11, 1.4426950216293334961, R8 ;  /* 0x3fb8aa3b0b077823 */ /* 0x000fe40000000008 */
[----:B------:R-:W-:Y:S01]  /*0470*/  FADD R14, R13, R13 ;  /* 0x0000000d0d0e7221 */ /* 0x000fe20000000000 */
[----:B------:R-:W-:Y:S01]  /*0480*/  FFMA R13, R12, R15, 0.0032181653659790754318 ;  /* 0x3b52e7db0c0d7423 */ /* 0x000fe2000000000f */
[----:B------:R-:W-:Y:S02]  /*0490*/  FADD R8, R8, -R7 ;  /* 0x8000000708087221 */ /* 0x000fe40000000000 */
[----:B------:R-:W-:Y:S01]  /*04a0*/  FFMA R9, R9, -R11, R14 ;  /* 0x8000000b09097223 */ /* 0x000fe2000000000e */
[----:B------:R-:W-:Y:S01]  /*04b0*/  FFMA R13, R12, R13, 0.018033718690276145935 ;  /* 0x3c93bb730c0d7423 */ /* 0x000fe2000000000d */
[----:B------:R-:W-:-:S02]  /*04c0*/  FFMA R8, R11, 1.4426950216293334961, R8 ;  /* 0x3fb8aa3b0b087823 */ /* 0x000fc40000000008 */
[----:B------:R-:W-:Y:S01]  /*04d0*/  FMUL R9, R10, R9 ;  /* 0x000000090a097220 */ /* 0x000fe20000400000 */
[----:B------:R-:W-:-:S03]  /*04e0*/  FFMA R13, R12, R13, 0.12022458761930465698 ;  /* 0x3df6384f0c0d7423 */ /* 0x000fc6000000000d */
[----:B------:R-:W-:Y:S01]  /*04f0*/  FFMA R8, R9, 1.4426950216293334961, R8 ;  /* 0x3fb8aa3b09087823 */ /* 0x000fe20000000008 */
[----:B------:R-:W-:-:S03]  /*0500*/  FMUL R12, R12, R13 ;  /* 0x0000000d0c0c7220 */ /* 0x000fc60000400000 */
[----:B------:R-:W-:Y:S01]  /*0510*/  FFMA R10, R11, 1.9251366722983220825e-08, R8 ;  /* 0x32a55e340b0a7823 */ /* 0x000fe20000000008 */
[----:B------:R-:W-:-:S04]  /*0520*/  FMUL R8, R12, 3 ;  /* 0x404000000c087820 */ /* 0x000fc80000400000 */
[----:B------:R-:W-:-:S04]  /*0530*/  FFMA R9, R9, R8, R10 ;  /* 0x0000000809097223 */ /* 0x000fc8000000000a */
[----:B------:R-:W-:-:S04]  /*0540*/  FFMA R12, R11, R12, R9 ;  /* 0x0000000c0b0c7223 */ /* 0x000fc80000000009 */
[----:B------:R-:W-:-:S04]  /*0550*/  FADD R8, R7, R12 ;  /* 0x0000000c07087221 */ /* 0x000fc80000000000 */
[----:B------:R-:W-:Y:S01]  /*0560*/  FMUL R9, R8, 2 ;  /* 0x4000000008097820 */ /* 0x000fe20000400000 */
[----:B------:R-:W-:-:S03]  /*0570*/  FADD R7, -R7, R8 ;  /* 0x0000000807077221 */ /* 0x000fc60000000100 */
[----:B------:R-:W0:Y:S01]  /*0580*/  FRND R10, R9 ;  /* 0x00000009000a7307 */ /* 0x000e220000201000 */
[----:B------:R-:W-:Y:S01]  /*0590*/  FADD R7, R12, -R7 ;  /* 0x800000070c077221 */ /* 0x000fe20000000000 */
[----:B------:R-:W-:Y:S01]  /*05a0*/  FFMA R8, R8, 2, -R9 ;  /* 0x4000000008087823 */ /* 0x000fe20000000809 */
[----:B------:R-:W-:Y:S01]  /*05b0*/  HFMA2 R12, -RZ, RZ, 0.64013671875, -15.109375 ;  /* 0x391fcb8eff0c7431 */ /* 0x000fe200000001ff */
[----:B------:R-:W-:Y:S02]  /*05c0*/  FSETP.GT.AND P2, PT, |R9|, 152, PT ;  /* 0x431800000900780b */ /* 0x000fe40003f44200 */
[----:B------:R-:W-:Y:S02]  /*05d0*/  FFMA R8, R7, 2, R8 ;  /* 0x4000000007087823 */ /* 0x000fe40000000008 */
[----:B------:R-:W1:Y:S01]  /*05e0*/  F2I.NTZ R11, R9 ;  /* 0x00000009000b7305 */ /* 0x000e620000203100 */
[----:B0-----:R-:W-:Y:S01]  /*05f0*/  FADD R7, R9, -R10 ;  /* 0x8000000a09077221 */ /* 0x001fe20000000000 */
[----:B------:R-:W-:-:S03]  /*0600*/  FSETP.GT.AND P1, PT, R10, RZ, PT ;  /* 0x000000ff0a00720b */ /* 0x000fc60003f24000 */
[----:B------:R-:W-:-:S04]  /*0610*/  FADD R7, R7, R8 ;  /* 0x0000000807077221 */ /* 0x000fc80000000000 */
[----:B------:R-:W-:-:S04]  /*0620*/  FFMA R8, R7, R12, 0.0013391353422775864601 ;  /* 0x3aaf85ed07087423 */ /* 0x000fc8000000000c */
[----:B------:R-:W-:-:S04]  /*0630*/  FFMA R8, R7, R8, 0.0096188392490148544312 ;  /* 0x3c1d985607087423 */ /* 0x000fc80000000008 */
[----:B------:R-:W-:-:S04]  /*0640*/  FFMA R8, R7, R8, 0.055503588169813156128 ;  /* 0x3d6357bb07087423 */ /* 0x000fc80000000008 */
[----:B------:R-:W-:Y:S01]  /*0650*/  FFMA R10, R7, R8, 0.24022644758224487305 ;  /* 0x3e75fdec070a7423 */ /* 0x000fe20000000008 */
[----:B------:R-:W-:Y:S02]  /*0660*/  SEL R8, RZ, 0x83000000, P1 ;  /* 0x83000000ff087807 */ /* 0x000fe40000800000 */
[----:B------:R-:W-:Y:S01]  /*0670*/  FSETP.GEU.AND P1, PT, R9, RZ, PT ;  /* 0x000000ff0900720b */ /* 0x000fe20003f2e000 */
[----:B------:R-:W-:Y:S01]  /*0680*/  FFMA R12, R7, R10, 0.69314718246459960938 ;  /* 0x3f317218070c7423 */ /* 0x000fe2000000000a */
[----:B------:R-:W-:Y:S02]  /*0690*/  IADD3 R10, PT, PT, R8, 0x7f000000, RZ ;  /* 0x7f000000080a7810 */ /* 0x000fe40007ffe0ff */
[----:B-1----:R-:W-:Y:S01]  /*06a0*/  LEA R11, R11, -R8, 0x17 ;  /* 0x800000080b0b7211 */ /* 0x002fe200078eb8ff */
[----:B------:R-:W-:Y:S01]  /*06b0*/  FFMA R9, R7, R12, 1 ;  /* 0x3f80000007097423 */ /* 0x000fe2000000000c */
[----:B------:R-:W-:-:S03]  /*06c0*/  FSEL R7, RZ, +INF , !P1 ;  /* 0x7f800000ff077808 */ /* 0x000fc60004800000 */
[----:B------:R-:W-:-:S04]  /*06d0*/  FMUL R10, R10, R9 ;  /* 0x000000090a0a7220 */ /* 0x000fc80000400000 */
[----:B------:R-:W-:Y:S01]  /*06e0*/  @!P2 FMUL R7, R11, R10 ;  /* 0x0000000a0b07a220 */ /* 0x000fe20000400000 */
[----:B------:R-:W-:-:S07]  /*06f0*/  @!P0 LOP3.LUT R7, R6, 0x7fffffff, RZ, 0xc0, !PT ;  /* 0x7fffffff06078812 */ /* 0x000fce00078ec0ff */
.L_x_17:
[----:B------:R-:W-:Y:S05]  /*0700*/  BSYNC.RECONVERGENT B1 ;  /* 0x0000000000017941 */ /* 0x000fea0003800200 */
.L_x_16:
[----:B------:R0:W-:Y:S01]  /*0710*/  STS [R4], R7 ;  /* 0x0000000704007388 */ /* 0x0001e20000000800 */
[----:B------:R-:W-:Y:S05]  /*0720*/  BRA `(.L_x_18) ;  /* 0x0000000000047947 */ /* 0x000fea0003800000 */
.L_x_15:
[----:B------:R1:W-:Y:S02]  /*0730*/  STS [R4], RZ ;  /* 0x000000ff04007388 */ /* 0x0003e40000000800 */
.L_x_18:
[----:B------:R-:W-:Y:S05]  /*0740*/  BSYNC.RECONVERGENT B0 ;  /* 0x0000000000007941 */ /* 0x000fea0003800200 */
.L_x_14:
[----:B------:R-:W-:Y:S02]  /*0750*/  ISETP.GE.U32.AND P1, PT, R2, 0x2, PT ;  /* 0x000000020200780c */ /* 0x000fe40003f26070 */
[----:B------:R-:W-:-:S11]  /*0760*/  ISETP.NE.AND P0, PT, R5, RZ, PT ;  /* 0x000000ff0500720c */ /* 0x000fd60003f05270 */
[----:B------:R-:W-:Y:S05]  /*0770*/  @!P1 BRA `(.L_x_19) ;  /* 0x00000000002c9947 */ /* 0x000fea0003800000 */
.L_x_20:
[----:B------:R-:W-:Y:S01]  /*0780*/  BAR.SYNC.DEFER_BLOCKING 0x0 ;  /* 0x0000000000007b1d */ /* 0x000fe20000010000 */
[----:B------:R-:W-:-:S04]  /*0790*/  SHF.R.U32.HI R8, RZ, 0x1, R2 ;  /* 0x00000001ff087819 */ /* 0x000fc80000011602 */
[----:B------:R-:W-:-:S13]  /*07a0*/  ISETP.GE.U32.AND P1, PT, R5, R8, PT ;  /* 0x000000080500720c */ /* 0x000fda0003f26070 */
[----:B------:R-:W-:Y:S01]  /*07b0*/  @!P1 LEA R6, R8, R4, 0x2 ;  /* 0x0000000408069211 */ /* 0x000fe200078e10ff */
[----:B0-----:R-:W-:Y:S05]  /*07c0*/  @!P1 LDS R7, [R4] ;  /* 0x0000000004079984 */ /* 0x001fea0000000800 */
[----:B------:R-:W0:Y:S02]  /*07d0*/  @!P1 LDS R6, [R6] ;  /* 0x0000000006069984 */ /* 0x000e240000000800 */
[----:B0-----:R-:W-:-:S05]  /*07e0*/  @!P1 FADD R7, R6, R7 ;  /* 0x0000000706079221 */ /* 0x001fca0000000000 */
[----:B------:R2:W-:Y:S01]  /*07f0*/  @!P1 STS [R4], R7 ;  /* 0x0000000704009388 */ /* 0x0005e20000000800 */
[----:B------:R-:W-:Y:S02]  /*0800*/  ISETP.GT.U32.AND P1, PT, R2, 0x3, PT ;  /* 0x000000030200780c */ /* 0x000fe40003f24070 */
[----:B------:R-:W-:-:S11]  /*0810*/  MOV R2, R8 ;  /* 0x0000000800027202 */ /* 0x000fd60000000f00 */
[----:B--2---:R-:W-:Y:S05]  /*0820*/  @P1 BRA `(.L_x_20) ;  /* 0xfffffffc00d41947 */ /* 0x004fea000383ffff */
.L_x_19:
[----:B------:R-:W-:Y:S05]  /*0830*/  @P0 EXIT ;  /* 0x000000000000094d */ /* 0x000fea0003800000 */
[----:B------:R-:W-:Y:S01]  /*0840*/  LEA R6, R3, UR4, 0x2 ;  /* 0x0000000403067c11 */ /* 0x000fe2000f8e10ff */
[----:B01----:R-:W0:Y:S01]  /*0850*/  LDC.64 R4, c[0x0][0x388] ;  /* 0x0000e200ff047b82 */ /* 0x003e220000000a00 */
[----:B------:R-:W1:Y:S03]  /*0860*/  LDCU UR5, c[0x0][0x398] ;  /* 0x00007300ff0577ac */ /* 0x000e660008000800 */
[----:B------:R-:W2:Y:S01]  /*0870*/  LDS R7, [R6] ;  /* 0x0000000006077984 */ /* 0x000ea20000000800 */
[----:B-1----:R-:W-:-:S04]  /*0880*/  IMAD R3, R0, UR5, R3 ;  /* 0x0000000500037c24 */ /* 0x002fc8000f8e0203 */
[----:B0-----:R-:W-:-:S05]  /*0890*/  IMAD.WIDE.U32 R2, R3, 0x4, R4 ;  /* 0x0000000403027825 */ /* 0x001fca00078e0004 */
[----:B--2---:R-:W-:Y:S01]  /*08a0*/  STG.E desc[UR8][R2.64], R7 ;  /* 0x0000000702007986 */ /* 0x004fe2000c101908 */
[----:B------:R-:W-:Y:S05]  /*08b0*/  EXIT ;  /* 0x000000000000794d */ /* 0x000fea0003800000 */
.L_x_21:
        /* <DEDUP_REMOVED lines=12> */
.L_x_27:


//--------------------- .text._Z9BlockMeanPfS_i   --------------------------
	.section	.text._Z9BlockMeanPfS_i,"ax",@progbits
	.align	128
        .global         _Z9BlockMeanPfS_i
        .type           _Z9BlockMeanPfS_i,@function
        .size           _Z9BlockMeanPfS_i,(.L_x_28 - _Z9BlockMeanPfS_i)
        .other          _Z9BlockMeanPfS_i,@"STO_CUDA_ENTRY STV_DEFAULT"
_Z9BlockMeanPfS_i:
.text._Z9BlockMeanPfS_i:
        /* <DEDUP_REMOVED lines=11> */
[----:B--2---:R-:W-:Y:S01]  /*00b0*/  ISETP.GE.U32.AND P0, PT, R0, UR6, PT ;  /* 0x0000000600007c0c */ /* 0x004fe2000bf06070 */
[----:B------:R-:W-:-:S12]  /*00c0*/  IMAD.U32 R0, RZ, RZ, UR4 ;  /* 0x00000004ff007e24 */ /* 0x000fd8000f8e00ff */
[----:B------:R-:W-:Y:S05]  /*00d0*/  @P0 EXIT ;  /* 0x000000000000094d */ /* 0x000fea0003800000 */
[----:B------:R-:W-:Y:S01]  /*00e0*/  IMAD R3, R2, 0x20, R9 ;  /* 0x0000002002037824 */ /* 0x000fe200078e0209 */
[----:B------:R-:W-:Y:S01]  /*00f0*/  UIMAD UR4, UR6, UR6, URZ ;  /* 0x00000006060472a4 */ /* 0x000fe2000f8e02ff */
[----:B------:R-:W-:-:S03]  /*0100*/  LEA R2, R7, R6, 0x5 ;  /* 0x0000000607027211 */ /* 0x000fc600078e28ff */
[----:B------:R-:W-:Y:S02]  /*0110*/  USHF.L.U32 UR4, UR4, 0x2, URZ ;  /* 0x0000000204047899 */ /* 0x000fe400080006ff */
[----:B------:R-:W-:Y:S01]  /*0120*/  IMAD R5, R2, UR6, R3 ;  /* 0x0000000602057c24 */ /* 0x000fe2000f8e0203 */
[----:B------:R-:W0:Y:S04]  /*0130*/  LDCU.64 UR6, c[0x0][0x358] ;  /* 0x00006b00ff0677ac */ /* 0x000e280008000a00 */
[----:B------:R-:W-:-:S13]  /*0140*/  ISETP.GE.U32.AND P1, PT, R5, UR4, PT ;  /* 0x0000000405007c0c */ /* 0x000fda000bf26070 */
[----:B------:R-:W1:Y:S02]  /*0150*/  @!P1 LDC.64 R2, c[0x0][0x380] ;  /* 0x0000e000ff029b82 */ /* 0x000e640000000a00 */
[----:B-1----:R-:W-:-:S06]  /*0160*/  @!P1 IMAD.WIDE.U32 R2, R5, 0x4, R2 ;  /* 0x0000000405029825 */ /* 0x002fcc00078e0002 */
[----:B0-----:R-:W2:Y:S01]  /*0170*/  @!P1 LDG.E R3, desc[UR6][R2.64] ;  /* 0x0000000602039981 */ /* 0x001ea2000c1e1900 */
[----:B------:R-:W0:Y:S01]  /*0180*/  S2UR UR5, SR_CgaCtaId ;  /* 0x00000000000579c3 */ /* 0x000e220000008800 */
[----:B------:R-:W-:Y:S01]  /*0190*/  UMOV UR4, 0x400 ;  /* 0x0000040000047882 */ /* 0x000fe20000000000 */
[----:B------:R-:W-:Y:S01]  /*01a0*/  IMAD R4, R6, 0x20, R9 ;  /* 0x0000002006047824 */ /* 0x000fe200078e0209 */
[----:B------:R-:W-:Y:S02]  /*01b0*/  ISETP.GE.U32.AND P2, PT, R0, 0x2, PT ;  /* 0x000000020000780c */ /* 0x000fe40003f46070 */
[----:B------:R-:W-:Y:S01]  /*01c0*/  ISETP.NE.AND P0, PT, R6, RZ, PT ;  /* 0x000000ff0600720c */ /* 0x000fe20003f05270 */
[----:B0-----:R-:W-:-:S06]  /*01d0*/  ULEA UR4, UR5, UR4, 0x18 ;  /* 0x0000000405047291 */ /* 0x001fcc000f8ec0ff */
[----:B------:R-:W-:-:S05]  /*01e0*/  LEA R4, R4, UR4, 0x2 ;  /* 0x0000000404047c11 */ /* 0x000fca000f8e10ff */
[----:B--2---:R0:W-:Y:S04]  /*01f0*/  @!P1 STS [R4], R3 ;  /* 0x0000000304009388 */ /* 0x0041e80000000800 */
[----:B------:R0:W-:Y:S01]  /*0200*/  @P1 STS [R4], RZ ;  /* 0x000000ff04001388 */ /* 0x0001e20000000800 */
[----:B------:R-:W-:Y:S05]  /*0210*/  @!P2 BRA `(.L_x_22) ;  /* 0x00000000002ca947 */ /* 0x000fea0003800000 */
.L_x_23:
        /* <DEDUP_REMOVED lines=8> */
[----:B------:R-:W-:Y:S01]  /*02a0*/  ISETP.GT.U32.AND P1, PT, R0, 0x3, PT ;  /* 0x000000030000780c */ /* 0x000fe20003f24070 */
[----:B------:R-:W-:-:S12]  /*02b0*/  IMAD.MOV.U32 R0, RZ, RZ, R5 ;  /* 0x000000ffff007224 */ /* 0x000fd800078e0005 */
[----:B-1----:R-:W-:Y:S05]  /*02c0*/  @P1 BRA `(.L_x_23) ;  /* 0xfffffffc00d41947 */ /* 0x002fea000383ffff */
.L_x_22:
[----:B------:R-:W-:Y:S05]  /*02d0*/  @P0 EXIT ;  /* 0x000000000000094d */ /* 0x000fea0003800000 */
[----:B------:R-:W-:Y:S01]  /*02e0*/  LEA R0, R9, UR4, 0x2 ;  /* 0x0000000409007c11 */ /* 0x000fe2000f8e10ff */
[----:B0-----:R-:W0:Y:S01]  /*02f0*/  LDC.64 R2, c[0x0][0x388] ;  /* 0x0000e200ff027b82 */ /* 0x001e220000000a00 */
[----:B------:R-:W1:Y:S03]  /*0300*/  LDCU UR5, c[0x0][0x390] ;  /* 0x00007200ff0577ac */ /* 0x000e660008000800 */
[----:B------:R-:W2:Y:S01]  /*0310*/  LDS R5, [R0] ;  /* 0x0000000000057984 */ /* 0x000ea20000000800 */
[----:B-1----:R-:W-:-:S04]  /*0320*/  IMAD R7, R7, UR5, R9 ;  /* 0x0000000507077c24 */ /* 0x002fc8000f8e0209 */
[----:B0-----:R-:W-:-:S05]  /*0330*/  IMAD.WIDE.U32 R2, R7, 0x4, R2 ;  /* 0x0000000407027825 */ /* 0x001fca00078e0002 */
[----:B--2---:R-:W-:Y:S01]  /*0340*/  STG.E desc[UR6][R2.64], R5 ;  /* 0x0000000502007986 */ /* 0x004fe2000c101906 */
[----:B------:R-:W-:Y:S05]  /*0350*/  EXIT ;  /* 0x000000000000794d */ /* 0x000fea0003800000 */
.L_x_24:
        /* <DEDUP_REMOVED lines=10> */
.L_x_28:


//--------------------- .nv.shared.reserved.0     --------------------------
	.section	.nv.shared.reserved.0,"aw",@nobits
	.weak		__nv_reservedSMEM_offset_0_alias
	.size		__nv_reservedSMEM_offset_0_alias, 0, 64
	.other		__nv_reservedSMEM_offset_0_alias,@"STO_CUDA_RESERVED_SHARED STV_DEFAULT"
__nv_reservedSMEM_offset_0_alias:
	.zero		0
	.zero		64


//--------------------- .nv.shared._Z8BlockDevPfS_S_i --------------------------
	.section	.nv.shared._Z8BlockDevPfS_S_i,"aw",@nobits
	.sectionflags	@""
	.align	4
.nv.shared._Z8BlockDevPfS_S_i:
	.zero		5248


//--------------------- .nv.shared._Z9BlockMeanPfS_i --------------------------
	.section	.nv.shared._Z9BlockMeanPfS_i,"aw",@nobits
	.sectionflags	@""
	.align	4
.nv.shared._Z9BlockMeanPfS_i:
	.zero		5120


//--------------------- .nv.constant0._Z9NormalizePfS_S_i --------------------------
	.section	.nv.constant0._Z9NormalizePfS_S_i,"a",@progbits
	.sectionflags	@""
	.align	4
.nv.constant0._Z9NormalizePfS_S_i:
	.zero		924


//--------------------- .nv.constant0._Z8BlockDevPfS_S_i --------------------------
	.section	.nv.constant0._Z8BlockDevPfS_S_i,"a",@progbits
	.sectionflags	@""
	.align	4
.nv.constant0._Z8BlockDevPfS_S_i:
	.zero		924


//--------------------- .nv.constant0._Z9BlockMeanPfS_i --------------------------
	.section	.nv.constant0._Z9BlockMeanPfS_i,"a",@progbits
	.sectionflags	@""
	.align	4
.nv.constant0._Z9BlockMeanPfS_i:
	.zero		916


//--------------------- SYMBOLS --------------------------

	.type		.nv.reservedSmem.offset0,@object
	.size		.nv.reservedSmem.offset0,0x4
	.type		.nv.reservedSmem.cap,@object
	.size		.nv.reservedSmem.cap,0x4
